	.headerflags	@"EF_CUDA_TEXMODE_UNIFIED EF_CUDA_64BIT_ADDRESS EF_CUDA_ACCELERATORS EF_CUDA_SM90 EF_CUDA_VIRTUAL_SM(EF_CUDA_SM90)"
	.elftype	@"ET_EXEC"


//--------------------- .nv.info                  --------------------------
	.section	.nv.info,"",@"SHT_CUDA_INFO"
	.align	4


	//----- nvinfo : EIATTR_REGCOUNT
	.align		4
        /*0000*/ 	.byte	0x04, 0x2f
        /*0002*/ 	.short	(.L_3 - .L_2)
	.align		4
.L_2:
        /*0004*/ 	.word	index@(triton_poi_fused__native_batch_norm_legit_no_training_relu_threshold_backward_7)
        /*0008*/ 	.word	0x00000040


	//----- nvinfo : EIATTR_MIN_STACK_SIZE
	.align		4
.L_3:
        /*000c*/ 	.byte	0x04, 0x12
        /*000e*/ 	.short	(.L_5 - .L_4)
	.align		4
.L_4:
        /*0010*/ 	.word	index@(triton_poi_fused__native_batch_norm_legit_no_training_relu_threshold_backward_7)
        /*0014*/ 	.word	0x00000000


	//----- nvinfo : EIATTR_FRAME_SIZE
	.align		4
.L_5:
        /*0018*/ 	.byte	0x04, 0x11
        /*001a*/ 	.short	(.L_7 - .L_6)
	.align		4
.L_6:
        /*001c*/ 	.word	index@(triton_poi_fused__native_batch_norm_legit_no_training_relu_threshold_backward_7)
        /*0020*/ 	.word	0x00000000


	//----- nvinfo : EIATTR_MIN_STACK_SIZE
	.align		4
.L_7:
        /*0024*/ 	.byte	0x04, 0x12
        /*0026*/ 	.short	(.L_9 - .L_8)
	.align		4
.L_8:
        /*0028*/ 	.word	index@(triton_poi_fused__native_batch_norm_legit_no_training_relu_threshold_backward_7)
        /*002c*/ 	.word	0x00000000
.L_9:


//--------------------- .nv.info.triton_poi_fused__native_batch_norm_legit_no_training_relu_threshold_backward_7 --------------------------
	.section	.nv.info.triton_poi_fused__native_batch_norm_legit_no_training_relu_threshold_backward_7,"",@"SHT_CUDA_INFO"
	.sectionflags	@""
	.align	4


	//----- nvinfo : EIATTR_CUDA_API_VERSION
	.align		4
        /*0000*/ 	.byte	0x04, 0x37
        /*0002*/ 	.short	(.L_11 - .L_10)
.L_10:
        /*0004*/ 	.word	0x0000007c


	//----- nvinfo : EIATTR_KPARAM_INFO
	.align		4
.L_11:
        /*0008*/ 	.byte	0x04, 0x17
        /*000a*/ 	.short	(.L_13 - .L_12)
.L_12:
        /*000c*/ 	.word	0x00000000
        /*0010*/ 	.short	0x0008
        /*0012*/ 	.short	0x003c
        /*0014*/ 	.byte	0x00, 0xf0, 0x11, 0x00


	//----- nvinfo : EIATTR_KPARAM_INFO
	.align		4
.L_13:
        /*0018*/ 	.byte	0x04, 0x17
        /*001a*/ 	.short	(.L_15 - .L_14)
.L_14:
        /*001c*/ 	.word	0x00000000
        /*0020*/ 	.short	0x0007
        /*0022*/ 	.short	0x0038
        /*0024*/ 	.byte	0x00, 0xf0, 0x11, 0x00


	//----- nvinfo : EIATTR_KPARAM_INFO
	.align		4
.L_15:
        /*0028*/ 	.byte	0x04, 0x17
        /*002a*/ 	.short	(.L_17 - .L_16)
.L_16:
        /*002c*/ 	.word	0x00000000
        /*0030*/ 	.short	0x0006
        /*0032*/ 	.short	0x0030
        /*0034*/ 	.byte	0x00, 0xf4, 0x21, 0x00


	//----- nvinfo : EIATTR_KPARAM_INFO
	.align		4
.L_17:
        /*0038*/ 	.byte	0x04, 0x17
        /*003a*/ 	.short	(.L_19 - .L_18)
.L_18:
        /*003c*/ 	.word	0x00000000
        /*0040*/ 	.short	0x0005
        /*0042*/ 	.short	0x0028
        /*0044*/ 	.byte	0x00, 0xf4, 0x21, 0x00


	//----- nvinfo : EIATTR_KPARAM_INFO
	.align		4
.L_19:
        /*0048*/ 	.byte	0x04, 0x17
        /*004a*/ 	.short	(.L_21 - .L_20)
.L_20:
        /*004c*/ 	.word	0x00000000
        /*0050*/ 	.short	0x0004
        /*0052*/ 	.short	0x0020
        /*0054*/ 	.byte	0x00, 0xf4, 0x21, 0x00


	//----- nvinfo : EIATTR_KPARAM_INFO
	.align		4
.L_21:
        /*0058*/ 	.byte	0x04, 0x17
        /*005a*/ 	.short	(.L_23 - .L_22)
.L_22:
        /*005c*/ 	.word	0x00000000
        /*0060*/ 	.short	0x0003
        /*0062*/ 	.short	0x0018
        /*0064*/ 	.byte	0x00, 0xf4, 0x21, 0x00


	//----- nvinfo : EIATTR_KPARAM_INFO
	.align		4
.L_23:
        /*0068*/ 	.byte	0x04, 0x17
        /*006a*/ 	.short	(.L_25 - .L_24)
.L_24:
        /*006c*/ 	.word	0x00000000
        /*0070*/ 	.short	0x0002
        /*0072*/ 	.short	0x0010
        /*0074*/ 	.byte	0x00, 0xf4, 0x21, 0x00


	//----- nvinfo : EIATTR_KPARAM_INFO
	.align		4
.L_25:
        /*0078*/ 	.byte	0x04, 0x17
        /*007a*/ 	.short	(.L_27 - .L_26)
.L_26:
        /*007c*/ 	.word	0x00000000
        /*0080*/ 	.short	0x0001
        /*0082*/ 	.short	0x0008
        /*0084*/ 	.byte	0x00, 0xf4, 0x21, 0x00


	//----- nvinfo : EIATTR_KPARAM_INFO
	.align		4
.L_27:
        /*0088*/ 	.byte	0x04, 0x17
        /*008a*/ 	.short	(.L_29 - .L_28)
.L_28:
        /*008c*/ 	.word	0x00000000
        /*0090*/ 	.short	0x0000
        /*0092*/ 	.short	0x0000
        /*0094*/ 	.byte	0x00, 0xf4, 0x21, 0x00


	//----- nvinfo : EIATTR_SPARSE_MMA_MASK
	.align		4
.L_29:
        /*0098*/ 	.byte	0x03, 0x50
        /*009a*/ 	.short	0x0000


	//----- nvinfo : EIATTR_MAXREG_COUNT
	.align		4
        /*009c*/ 	.byte	0x03, 0x1b
        /*009e*/ 	.short	0x00ff


	//----- nvinfo : EIATTR_EXIT_INSTR_OFFSETS
	.align		4
        /*00a0*/ 	.byte	0x04, 0x1c
        /*00a2*/ 	.short	(.L_31 - .L_30)


	//   ....[0]....
.L_30:
        /*00a4*/ 	.word	0x00001ef0


	//----- nvinfo : EIATTR_REQNTID
	.align		4
.L_31:
        /*00a8*/ 	.byte	0x04, 0x10
        /*00aa*/ 	.short	(.L_33 - .L_32)
.L_32:
        /*00ac*/ 	.word	0x00000100
        /*00b0*/ 	.word	0x00000001
        /*00b4*/ 	.word	0x00000001


	//----- nvinfo : EIATTR_CBANK_PARAM_SIZE
	.align		4
.L_33:
        /*00b8*/ 	.byte	0x03, 0x19
        /*00ba*/ 	.short	0x0040


	//----- nvinfo : EIATTR_PARAM_CBANK
	.align		4
        /*00bc*/ 	.byte	0x04, 0x0a
        /*00be*/ 	.short	(.L_35 - .L_34)
	.align		4
.L_34:
        /*00c0*/ 	.word	index@(.nv.constant0.triton_poi_fused__native_batch_norm_legit_no_training_relu_threshold_backward_7)
        /*00c4*/ 	.short	0x0210
        /*00c6*/ 	.short	0x0040


	//----- nvinfo : EIATTR_SW_WAR
	.align		4
.L_35:
        /*00c8*/ 	.byte	0x04, 0x36
        /*00ca*/ 	.short	(.L_37 - .L_36)
.L_36:
        /*00cc*/ 	.word	0x00000008
.L_37:


//--------------------- .nv.callgraph             --------------------------
	.section	.nv.callgraph,"",@"SHT_CUDA_CALLGRAPH"
	.align	4
	.sectionentsize	8
	.align		4
        /*0000*/ 	.word	0x00000000
	.align		4
        /*0004*/ 	.word	0xffffffff
	.align		4
        /*0008*/ 	.word	0x00000000
	.align		4
        /*000c*/ 	.word	0xfffffffe
	.align		4
        /*0010*/ 	.word	0x00000000
	.align		4
        /*0014*/ 	.word	0xfffffffd
	.align		4
        /*0018*/ 	.word	0x00000000
	.align		4
        /*001c*/ 	.word	0xfffffffc


//--------------------- .nv.constant4             --------------------------
	.section	.nv.constant4,"a",@progbits
	.align	8
	.align		8
.nv.constant4:
        /*0000*/ 	.dword	_$_str
	.align		8
        /*0008*/ 	.dword	_$_str_$_2


//--------------------- .text.triton_poi_fused__native_batch_norm_legit_no_training_relu_threshold_backward_7 --------------------------
	.section	.text.triton_poi_fused__native_batch_norm_legit_no_training_relu_threshold_backward_7,"ax",@progbits
	.sectionflags	@"SHF_BARRIERS=1"
	.align	128
        .global         triton_poi_fused__native_batch_norm_legit_no_training_relu_threshold_backward_7
        .type           triton_poi_fused__native_batch_norm_legit_no_training_relu_threshold_backward_7,@function
        .size           triton_poi_fused__native_batch_norm_legit_no_training_relu_threshold_backward_7,(.L_x_1 - triton_poi_fused__native_batch_norm_legit_no_training_relu_threshold_backward_7)
        .other          triton_poi_fused__native_batch_norm_legit_no_training_relu_threshold_backward_7,@"STO_CUDA_ENTRY STV_DEFAULT"
triton_poi_fused__native_batch_norm_legit_no_training_relu_threshold_backward_7:
.text.triton_poi_fused__native_batch_norm_legit_no_training_relu_threshold_backward_7:
[----:B------:R-:W-:Y:S01]  /*0000*/  LDC R1, c[0x0][0x28] ;  /* 0x00000a00ff017b82 */ /* 0x000fe20000000800 */
[----:B------:R-:W1:Y:S07]  /*0010*/  S2R R4, SR_CTAID.Y ;  /* 0x0000000000047919 */ /* 0x000e6e0000002600 */
[----:B------:R-:W2:Y:S01]  /*0020*/  LDC.64 R58, c[0x0][0x220] ;  /* 0x00008800ff3a7b82 */ /* 0x000ea20000000a00 */
[----:B------:R-:W-:Y:S01]  /*0030*/  ULDC.64 UR6, c[0x0][0x208] ;  /* 0x0000820000067ab9 */ /* 0x000fe20000000a00 */
[----:B------:R-:W3:Y:S01]  /*0040*/  S2R R3, SR_TID.X ;  /* 0x0000000000037919 */ /* 0x000ee20000002100 */
[----:B------:R-:W4:Y:S05]  /*0050*/  S2R R41, SR_CTAID.X ;  /* 0x0000000000297919 */ /* 0x000f2a0000002500 */
[----:B------:R-:W5:Y:S08]  /*0060*/  LDC.64 R56, c[0x0][0x218] ;  /* 0x00008600ff387b82 */ /* 0x000f700000000a00 */
[----:B------:R-:W4:Y:S08]  /*0070*/  LDC.64 R60, c[0x0][0x210] ;  /* 0x00008400ff3c7b82 */ /* 0x000f300000000a00 */
[----:B------:R-:W5:Y:S01]  /*0080*/  LDC.64 R54, c[0x0][0x228] ;  /* 0x00008a00ff367b82 */ /* 0x000f620000000a00 */
[----:B-1----:R-:W-:-:S07]  /*0090*/  IMAD.SHL.U32 R42, R4, 0x40, RZ ;  /* 0x00000040042a7824 */ /* 0x002fce00078e00ff */
[----:B------:R-:W1:Y:S01]  /*00a0*/  LDC.64 R52, c[0x0][0x230] ;  /* 0x00008c00ff347b82 */ /* 0x000e620000000a00 */
[----:B---3--:R-:W-:-:S05]  /*00b0*/  IMAD.SHL.U32 R27, R3, 0x10, RZ ;  /* 0x00000010031b7824 */ /* 0x008fca00078e00ff */
[----:B------:R-:W-:-:S04]  /*00c0*/  LOP3.LUT R27, R42, 0x30, R27, 0xf8, !PT ;  /* 0x000000302a1b7812 */ /* 0x000fc800078ef81b */
[----:B------:R-:W-:-:S04]  /*00d0*/  SHF.R.S32.HI R0, RZ, 0x1f, R27 ;  /* 0x0000001fff007819 */ /* 0x000fc8000001141b */
[----:B------:R-:W-:-:S04]  /*00e0*/  LEA.HI R0, R0, R27, RZ, 0x8 ;  /* 0x0000001b00007211 */ /* 0x000fc800078f40ff */
[----:B------:R-:W-:-:S05]  /*00f0*/  LOP3.LUT R2, R0, 0xffffff00, RZ, 0xc0, !PT ;  /* 0xffffff0000027812 */ /* 0x000fca00078ec0ff */
[----:B------:R-:W-:-:S04]  /*0100*/  IMAD.IADD R25, R27, 0x1, -R2 ;  /* 0x000000011b197824 */ /* 0x000fc800078e0a02 */
[----:B--2---:R-:W-:-:S06]  /*0110*/  IMAD.WIDE R20, R25, 0x4, R58 ;  /* 0x0000000419147825 */ /* 0x004fcc00078e023a */
[----:B------:R-:W2:Y:S01]  /*0120*/  LDG.E.EL.128 R20, desc[UR6][R20.64] ;  /* 0x0000000614147981 */ /* 0x000ea2000c2e1d00 */
[----:B------:R-:W-:Y:S01]  /*0130*/  SHF.R.U32.HI R40, RZ, 0x2, R3 ;  /* 0x00000002ff287819 */ /* 0x000fe20000011603 */
[----:B----4-:R-:W-:Y:S02]  /*0140*/  IMAD.SHL.U32 R41, R41, 0x40, RZ ;  /* 0x0000004029297824 */ /* 0x010fe400078e00ff */
[----:B------:R-:W-:Y:S01]  /*0150*/  IMAD.SHL.U32 R0, R0, 0x1000, RZ ;  /* 0x0000100000007824 */ /* 0x000fe200078e00ff */
[----:B------:R-:W-:Y:S01]  /*0160*/  SGXT.U32 R40, R40, 0x6 ;  /* 0x000000062828781a */ /* 0x000fe20000000000 */
[----:B-----5:R-:W-:-:S03]  /*0170*/  IMAD.WIDE R16, R25, 0x4, R56 ;  /* 0x0000000419107825 */ /* 0x020fc600078e0238 */
[----:B------:R-:W-:Y:S02]  /*0180*/  LOP3.LUT R37, R41, R40, RZ, 0xfc, !PT ;  /* 0x0000002829257212 */ /* 0x000fe400078efcff */
[----:B------:R-:W-:Y:S01]  /*0190*/  LOP3.LUT R0, R0, 0xfff00000, RZ, 0xc0, !PT ;  /* 0xfff0000000007812 */ /* 0x000fe200078ec0ff */
[----:B------:R-:W3:Y:S04]  /*01a0*/  LDG.E.EL.128 R16, desc[UR6][R16.64] ;  /* 0x0000000610107981 */ /* 0x000ee8000c2e1d00 */
[----:B------:R-:W-:-:S04]  /*01b0*/  IMAD R37, R37, 0x100, R0 ;  /* 0x0000010025257824 */ /* 0x000fc800078e0200 */
[----:B------:R-:W-:-:S04]  /*01c0*/  IMAD.IADD R2, R25, 0x1, R37 ;  /* 0x0000000119027824 */ /* 0x000fc800078e0225 */
[----:B0-----:R-:W-:-:S06]  /*01d0*/  IMAD.WIDE R12, R2, 0x4, R60 ;  /* 0x00000004020c7825 */ /* 0x001fcc00078e023c */
[----:B------:R-:W3:Y:S01]  /*01e0*/  LDG.E.EL.128 R12, desc[UR6][R12.64] ;  /* 0x000000060c0c7981 */ /* 0x000ee2000c2e1d00 */
[----:B------:R-:W-:Y:S02]  /*01f0*/  SHF.R.S32.HI R26, RZ, 0x19, R4 ;  /* 0x00000019ff1a7819 */ /* 0x000fe40000011404 */
[----:B------:R-:W-:Y:S02]  /*0200*/  LOP3.LUT R33, R27, 0x4, RZ, 0xfc, !PT ;  /* 0x000000041b217812 */ /* 0x000fe400078efcff */
[----:B------:R-:W-:-:S04]  /*0210*/  SGXT R26, R26, 0x1 ;  /* 0x000000011a1a781a */ /* 0x000fc80000000200 */
[----:B------:R-:W-:-:S04]  /*0220*/  LEA.HI R0, R26, R33, RZ, 0x8 ;  /* 0x000000211a007211 */ /* 0x000fc800078f40ff */
[----:B------:R-:W-:-:S05]  /*0230*/  LOP3.LUT R0, R0, 0xffffff00, RZ, 0xc0, !PT ;  /* 0xffffff0000007812 */ /* 0x000fca00078ec0ff */
[----:B------:R-:W-:Y:S02]  /*0240*/  IMAD.IADD R33, R33, 0x1, -R0 ;  /* 0x0000000121217824 */ /* 0x000fe400078e0a00 */
[----:B------:R-:W-:Y:S02]  /*0250*/  IMAD.MOV.U32 R0, RZ, RZ, 0x3e800000 ;  /* 0x3e800000ff007424 */ /* 0x000fe400078e00ff */
[----:B--2---:R-:W-:Y:S01]  /*0260*/  FADD R28, R20, 9.9999997473787516356e-06 ;  /* 0x3727c5ac141c7421 */ /* 0x004fe20000000000 */
[----:B------:R-:W-:Y:S01]  /*0270*/  FADD R21, R21, 9.9999997473787516356e-06 ;  /* 0x3727c5ac15157421 */ /* 0x000fe20000000000 */
[----:B------:R-:W-:-:S04]  /*0280*/  FADD R20, R23, 9.9999997473787516356e-06 ;  /* 0x3727c5ac17147421 */ /* 0x000fc80000000000 */
[----:B------:R-:W0:Y:S01]  /*0290*/  MUFU.SQRT R28, R28 ;  /* 0x0000001c001c7308 */ /* 0x000e220000002000 */
[----:B------:R-:W-:Y:S01]  /*02a0*/  FADD R22, R22, 9.9999997473787516356e-06 ;  /* 0x3727c5ac16167421 */ /* 0x000fe20000000000 */
[----:B------:R-:W-:-:S06]  /*02b0*/  LOP3.LUT R23, R27, 0x8, RZ, 0xfc, !PT ;  /* 0x000000081b177812 */ /* 0x000fcc00078efcff */
[----:B------:R-:W2:Y:S08]  /*02c0*/  MUFU.SQRT R21, R21 ;  /* 0x0000001500157308 */ /* 0x000eb00000002000 */
[----:B------:R-:W4:Y:S01]  /*02d0*/  MUFU.SQRT R20, R20 ;  /* 0x0000001400147308 */ /* 0x000f220000002000 */
[----:B0-----:R-:W-:-:S07]  /*02e0*/  FSETP.GT.AND P6, PT, R28, 8.50705917302346158658e+37, PT ;  /* 0x7e8000001c00780b */ /* 0x001fce0003fc4000 */
[----:B------:R0:W5:Y:S01]  /*02f0*/  MUFU.SQRT R24, R22 ;  /* 0x0000001600187308 */ /* 0x0001620000002000 */
[----:B--2---:R-:W-:Y:S02]  /*0300*/  FSETP.GT.AND P4, PT, R21, 8.50705917302346158658e+37, PT ;  /* 0x7e8000001500780b */ /* 0x004fe40003f84000 */
[----:B0-----:R-:W-:-:S04]  /*0310*/  LEA.HI R22, R26, R23, RZ, 0x8 ;  /* 0x000000171a167211 */ /* 0x001fc800078f40ff */
[----:B------:R-:W-:Y:S02]  /*0320*/  LOP3.LUT R38, R22, 0xffffff00, RZ, 0xc0, !PT ;  /* 0xffffff0016267812 */ /* 0x000fe400078ec0ff */
[----:B----4-:R-:W-:Y:S02]  /*0330*/  FSETP.GT.AND P2, PT, R20, 8.50705917302346158658e+37, PT ;  /* 0x7e8000001400780b */ /* 0x010fe40003f44000 */
[----:B-----5:R-:W-:Y:S01]  /*0340*/  FSETP.GT.AND P3, PT, R24, 8.50705917302346158658e+37, PT ;  /* 0x7e8000001800780b */ /* 0x020fe20003f64000 */
[----:B------:R-:W-:Y:S01]  /*0350*/  IMAD.IADD R38, R23, 0x1, -R38 ;  /* 0x0000000117267824 */ /* 0x000fe200078e0a26 */
[C---:B------:R-:W-:Y:S01]  /*0360*/  FSETP.GEU.AND P5, PT, R28.reuse, 1.175494350822287508e-38, PT ;  /* 0x008000001c00780b */ /* 0x040fe20003fae000 */
[----:B------:R-:W-:Y:S01]  /*0370*/  @P6 FMUL R28, R28, 0.25 ;  /* 0x3e8000001c1c6820 */ /* 0x000fe20000400000 */
[----:B------:R-:W-:Y:S02]  /*0380*/  FSEL R23, R0, 1, P6 ;  /* 0x3f80000000177808 */ /* 0x000fe40003000000 */
[----:B------:R-:W-:-:S02]  /*0390*/  FSETP.GEU.AND P1, PT, R21, 1.175494350822287508e-38, PT ;  /* 0x008000001500780b */ /* 0x000fc40003f2e000 */
[----:B------:R-:W-:Y:S02]  /*03a0*/  FSETP.GEU.AND P6, PT, R20, 1.175494350822287508e-38, PT ;  /* 0x008000001400780b */ /* 0x000fe40003fce000 */
[----:B------:R-:W-:Y:S01]  /*03b0*/  FSETP.GEU.AND P0, PT, R24, 1.175494350822287508e-38, PT ;  /* 0x008000001800780b */ /* 0x000fe20003f0e000 */
[----:B------:R-:W-:Y:S01]  /*03c0*/  @P4 FMUL R21, R21, 0.25 ;  /* 0x3e80000015154820 */ /* 0x000fe20000400000 */
[----:B------:R-:W-:Y:S01]  /*03d0*/  @P2 FMUL R20, R20, 0.25 ;  /* 0x3e80000014142820 */ /* 0x000fe20000400000 */
[----:B------:R-:W-:-:S06]  /*03e0*/  @P3 FMUL R24, R24, 0.25 ;  /* 0x3e80000018183820 */ /* 0x000fcc0000400000 */
[----:B------:R-:W-:Y:S02]  /*03f0*/  @!P1 FMUL R21, R21, 16777216 ;  /* 0x4b80000015159820 */ /* 0x000fe40000400000 */
[----:B------:R-:W-:Y:S02]  /*0400*/  @!P6 FMUL R20, R20, 16777216 ;  /* 0x4b8000001414e820 */ /* 0x000fe40000400000 */
[----:B------:R-:W-:Y:S02]  /*0410*/  @!P0 FMUL R24, R24, 16777216 ;  /* 0x4b80000018188820 */ /* 0x000fe40000400000 */
[----:B------:R-:W0:Y:S01]  /*0420*/  MUFU.RCP R21, R21 ;  /* 0x0000001500157308 */ /* 0x000e220000001000 */
[----:B------:R-:W-:Y:S01]  /*0430*/  @!P5 FMUL R28, R28, 16777216 ;  /* 0x4b8000001c1cd820 */ /* 0x000fe20000400000 */
[----:B---3--:R-:W-:-:S06]  /*0440*/  FADD R15, R15, -R19 ;  /* 0x800000130f0f7221 */ /* 0x008fcc0000000000 */
[----:B------:R-:W2:Y:S01]  /*0450*/  MUFU.RCP R20, R20 ;  /* 0x0000001400147308 */ /* 0x000ea20000001000 */
[----:B------:R-:W-:Y:S01]  /*0460*/  FADD R17, R13, -R17 ;  /* 0x800000110d117221 */ /* 0x000fe20000000000 */
[----:B------:R-:W-:-:S06]  /*0470*/  FSEL R32, R0, 1, P4 ;  /* 0x3f80000000207808 */ /* 0x000fcc0002000000 */
[----:B------:R-:W3:Y:S01]  /*0480*/  MUFU.RCP R24, R24 ;  /* 0x0000001800187308 */ /* 0x000ee20000001000 */
[C---:B------:R-:W-:Y:S02]  /*0490*/  FSEL R19, R0.reuse, 1, P2 ;  /* 0x3f80000000137808 */ /* 0x040fe40001000000 */
[----:B------:R-:W-:Y:S02]  /*04a0*/  FSEL R13, R0, 1, P3 ;  /* 0x3f800000000d7808 */ /* 0x000fe40001800000 */
[----:B------:R-:W-:-:S03]  /*04b0*/  LOP3.LUT R27, R27, 0xc, RZ, 0xfc, !PT ;  /* 0x0000000c1b1b7812 */ /* 0x000fc600078efcff */
[----:B------:R-:W4:Y:S01]  /*04c0*/  MUFU.RCP R22, R28 ;  /* 0x0000001c00167308 */ /* 0x000f220000001000 */
[----:B------:R-:W-:Y:S01]  /*04d0*/  @!P1 FMUL R32, R32, 16777216 ;  /* 0x4b80000020209820 */ /* 0x000fe20000400000 */
[----:B------:R-:W-:Y:S01]  /*04e0*/  @!P6 FMUL R19, R19, 16777216 ;  /* 0x4b8000001313e820 */ /* 0x000fe20000400000 */
[----:B------:R-:W-:Y:S01]  /*04f0*/  @!P0 FMUL R13, R13, 16777216 ;  /* 0x4b8000000d0d8820 */ /* 0x000fe20000400000 */
[----:B------:R-:W-:Y:S01]  /*0500*/  LEA.HI R26, R26, R27, RZ, 0x8 ;  /* 0x0000001b1a1a7211 */ /* 0x000fe200078f40ff */
[----:B------:R-:W-:Y:S01]  /*0510*/  FADD R16, R12, -R16 ;  /* 0x800000100c107221 */ /* 0x000fe20000000000 */
[----:B0-----:R-:W-:Y:S01]  /*0520*/  FMUL R32, R21, R32 ;  /* 0x0000002015207220 */ /* 0x001fe20000400000 */
[----:B--2---:R-:W-:Y:S01]  /*0530*/  FMUL R12, R20, R19 ;  /* 0x00000013140c7220 */ /* 0x004fe20000400000 */
[----:B---3--:R-:W-:Y:S01]  /*0540*/  FMUL R13, R24, R13 ;  /* 0x0000000d180d7220 */ /* 0x008fe20000400000 */
[----:B------:R-:W-:Y:S01]  /*0550*/  IMAD.WIDE R20, R25, 0x4, R54 ;  /* 0x0000000419147825 */ /* 0x000fe200078e0236 */
[----:B------:R-:W-:-:S03]  /*0560*/  LOP3.LUT R26, R26, 0xffffff00, RZ, 0xc0, !PT ;  /* 0xffffff001a1a7812 */ /* 0x000fc600078ec0ff */
[----:B------:R-:W-:Y:S01]  /*0570*/  @!P5 FMUL R23, R23, 16777216 ;  /* 0x4b8000001717d820 */ /* 0x000fe20000400000 */
[----:B-1----:R-:W-:-:S04]  /*0580*/  IMAD.WIDE R24, R25, 0x4, R52 ;  /* 0x0000000419187825 */ /* 0x002fc800078e0234 */
[----:B----4-:R-:W-:Y:S01]  /*0590*/  FMUL R35, R22, R23 ;  /* 0x0000001716237220 */ /* 0x010fe20000400000 */
[----:B------:R-:W-:Y:S01]  /*05a0*/  IMAD.IADD R36, R27, 0x1, -R26 ;  /* 0x000000011b247824 */ /* 0x000fe200078e0a1a */
[----:B------:R-:W2:Y:S04]  /*05b0*/  LDG.E.EL.128 R20, desc[UR6][R20.64] ;  /* 0x0000000614147981 */ /* 0x000ea8000c2e1d00 */
[----:B------:R-:W2:Y:S01]  /*05c0*/  LDG.E.EL.128 R24, desc[UR6][R24.64] ;  /* 0x0000000618187981 */ /* 0x000ea2000c2e1d00 */
[----:B------:R-:W-:-:S06]  /*05d0*/  IMAD.WIDE R28, R33, 0x4, R58 ;  /* 0x00000004211c7825 */ /* 0x000fcc00078e023a */
[----:B------:R-:W3:Y:S01]  /*05e0*/  LDG.E.EL.128 R28, desc[UR6][R28.64] ;  /* 0x000000061c1c7981 */ /* 0x000ee2000c2e1d00 */
[C---:B------:R-:W-:Y:S02]  /*05f0*/  IMAD.IADD R9, R33.reuse, 0x1, R37 ;  /* 0x0000000121097824 */ /* 0x040fe400078e0225 */
[----:B------:R-:W-:-:S04]  /*0600*/  IMAD.WIDE R4, R33, 0x4, R56 ;  /* 0x0000000421047825 */ /* 0x000fc800078e0238 */
[----:B------:R-:W-:Y:S02]  /*0610*/  IMAD.WIDE R8, R9, 0x4, R60 ;  /* 0x0000000409087825 */ /* 0x000fe400078e023c */
[----:B------:R-:W4:Y:S04]  /*0620*/  LDG.E.EL.128 R4, desc[UR6][R4.64] ;  /* 0x0000000604047981 */ /* 0x000f28000c2e1d00 */
[----:B------:R-:W4:Y:S01]  /*0630*/  LDG.E.EL.128 R8, desc[UR6][R8.64] ;  /* 0x0000000608087981 */ /* 0x000f22000c2e1d00 */
[----:B------:R-:W-:Y:S01]  /*0640*/  FADD R14, R14, -R18 ;  /* 0x800000120e0e7221 */ /* 0x000fe20000000000 */
[----:B------:R-:W-:-:S03]  /*0650*/  FMUL R12, R12, R15 ;  /* 0x0000000f0c0c7220 */ /* 0x000fc60000400000 */
[----:B------:R-:W-:Y:S01]  /*0660*/  FMUL R13, R13, R14 ;  /* 0x0000000e0d0d7220 */ /* 0x000fe20000400000 */
[----:B------:R-:W-:Y:S01]  /*0670*/  FMUL R35, R35, R16 ;  /* 0x0000001023237220 */ /* 0x000fe20000400000 */
[----:B------:R-:W-:Y:S01]  /*0680*/  FMUL R32, R32, R17 ;  /* 0x0000001120207220 */ /* 0x000fe20000400000 */
[----:B------:R-:W-:-:S06]  /*0690*/  IMAD.WIDE R16, R33, 0x4, R52 ;  /* 0x0000000421107825 */ /* 0x000fcc00078e0234 */
[----:B------:R-:W5:Y:S01]  /*06a0*/  LDG.E.EL.128 R16, desc[UR6][R16.64] ;  /* 0x0000000610107981 */ /* 0x000f62000c2e1d00 */
[----:B--2---:R-:W-:Y:S01]  /*06b0*/  FFMA R43, R23, R12, R27 ;  /* 0x0000000c172b7223 */ /* 0x004fe2000000001b */
[----:B------:R-:W-:Y:S01]  /*06c0*/  FFMA R44, R22, R13, R26 ;  /* 0x0000000d162c7223 */ /* 0x000fe2000000001a */
[----:B------:R-:W-:-:S06]  /*06d0*/  IMAD.WIDE R12, R33, 0x4, R54 ;  /* 0x00000004210c7825 */ /* 0x000fcc00078e0236 */
[----:B------:R-:W5:Y:S01]  /*06e0*/  LDG.E.EL.128 R12, desc[UR6][R12.64] ;  /* 0x000000060c0c7981 */ /* 0x000f62000c2e1d00 */
[----:B------:R-:W-:Y:S01]  /*06f0*/  FFMA R45, R21, R32, R25 ;  /* 0x00000020152d7223 */ /* 0x000fe20000000019 */
[----:B---3--:R-:W-:Y:S01]  /*0700*/  FADD R21, R28, 9.9999997473787516356e-06 ;  /* 0x3727c5ac1c157421 */ /* 0x008fe20000000000 */
[----:B------:R-:W-:-:S05]  /*0710*/  FADD R31, R31, 9.9999997473787516356e-06 ;  /* 0x3727c5ac1f1f7421 */ /* 0x000fca0000000000 */
[----:B------:R-:W0:Y:S01]  /*0720*/  MUFU.SQRT R21, R21 ;  /* 0x0000001500157308 */ /* 0x000e220000002000 */
[----:B------:R-:W-:Y:S01]  /*0730*/  FADD R30, R30, 9.9999997473787516356e-06 ;  /* 0x3727c5ac1e1e7421 */ /* 0x000fe20000000000 */
[----:B------:R-:W-:Y:S01]  /*0740*/  FADD R29, R29, 9.9999997473787516356e-06 ;  /* 0x3727c5ac1d1d7421 */ /* 0x000fe20000000000 */
[----:B----4-:R-:W-:Y:S01]  /*0750*/  FADD R7, R11, -R7 ;  /* 0x800000070b077221 */ /* 0x010fe20000000000 */
[----:B------:R-:W-:-:S04]  /*0760*/  FADD R6, R10, -R6 ;  /* 0x800000060a067221 */ /* 0x000fc80000000000 */
[----:B------:R-:W1:Y:S08]  /*0770*/  MUFU.SQRT R22, R31 ;  /* 0x0000001f00167308 */ /* 0x000e700000002000 */
[----:B------:R-:W2:Y:S01]  /*0780*/  MUFU.SQRT R11, R30 ;  /* 0x0000001e000b7308 */ /* 0x000ea20000002000 */
[----:B0-----:R-:W-:-:S07]  /*0790*/  FSETP.GT.AND P6, PT, R21, 8.50705917302346158658e+37, PT ;  /* 0x7e8000001500780b */ /* 0x001fce0003fc4000 */
[----:B------:R-:W0:Y:S01]  /*07a0*/  MUFU.SQRT R10, R29 ;  /* 0x0000001d000a7308 */ /* 0x000e220000002000 */
[----:B------:R-:W-:Y:S02]  /*07b0*/  FSETP.GEU.AND P4, PT, R21, 1.175494350822287508e-38, PT ;  /* 0x008000001500780b */ /* 0x000fe40003f8e000 */
[C---:B-1----:R-:W-:Y:S01]  /*07c0*/  FSETP.GT.AND P5, PT, R22.reuse, 8.50705917302346158658e+37, PT ;  /* 0x7e8000001600780b */ /* 0x042fe20003fa4000 */
[----:B------:R-:W-:Y:S01]  /*07d0*/  FADD R5, R9, -R5 ;  /* 0x8000000509057221 */ /* 0x000fe20000000000 */
[----:B--2---:R-:W-:Y:S01]  /*07e0*/  FSETP.GT.AND P1, PT, R11, 8.50705917302346158658e+37, PT ;  /* 0x7e8000000b00780b */ /* 0x004fe20003f24000 */
[----:B------:R-:W-:Y:S01]  /*07f0*/  @P6 FMUL R21, R21, 0.25 ;  /* 0x3e80000015156820 */ /* 0x000fe20000400000 */
[----:B------:R-:W-:Y:S02]  /*0800*/  FSETP.GEU.AND P3, PT, R22, 1.175494350822287508e-38, PT ;  /* 0x008000001600780b */ /* 0x000fe40003f6e000 */
[----:B------:R-:W-:Y:S02]  /*0810*/  FSEL R9, R0, 1, P6 ;  /* 0x3f80000000097808 */ /* 0x000fe40003000000 */
[----:B------:R-:W-:-:S02]  /*0820*/  FSETP.GEU.AND P6, PT, R11, 1.175494350822287508e-38, PT ;  /* 0x008000000b00780b */ /* 0x000fc40003fce000 */
[C---:B0-----:R-:W-:Y:S02]  /*0830*/  FSETP.GT.AND P2, PT, R10.reuse, 8.50705917302346158658e+37, PT ;  /* 0x7e8000000a00780b */ /* 0x041fe40003f44000 */
[----:B------:R-:W-:Y:S01]  /*0840*/  FSETP.GEU.AND P0, PT, R10, 1.175494350822287508e-38, PT ;  /* 0x008000000a00780b */ /* 0x000fe20003f0e000 */
[----:B------:R-:W-:Y:S01]  /*0850*/  @!P4 FMUL R21, R21, 16777216 ;  /* 0x4b8000001515c820 */ /* 0x000fe20000400000 */
[----:B------:R-:W-:Y:S01]  /*0860*/  FFMA R46, R20, R35, R24 ;  /* 0x00000023142e7223 */ /* 0x000fe20000000018 */
[----:B------:R-:W-:Y:S01]  /*0870*/  @P5 FMUL R22, R22, 0.25 ;  /* 0x3e80000016165820 */ /* 0x000fe20000400000 */
[----:B------:R-:W-:Y:S01]  /*0880*/  @P1 FMUL R11, R11, 0.25 ;  /* 0x3e8000000b0b1820 */ /* 0x000fe20000400000 */
[----:B------:R-:W0:Y:S02]  /*0890*/  MUFU.RCP R24, R21 ;  /* 0x0000001500187308 */ /* 0x000e240000001000 */
[----:B------:R-:W-:Y:S02]  /*08a0*/  @!P3 FMUL R22, R22, 16777216 ;  /* 0x4b8000001616b820 */ /* 0x000fe40000400000 */
[----:B------:R-:W-:-:S02]  /*08b0*/  @!P6 FMUL R11, R11, 16777216 ;  /* 0x4b8000000b0be820 */ /* 0x000fc40000400000 */
[----:B------:R-:W-:Y:S01]  /*08c0*/  @P2 FMUL R10, R10, 0.25 ;  /* 0x3e8000000a0a2820 */ /* 0x000fe20000400000 */
[----:B------:R-:W-:-:S03]  /*08d0*/  FADD R20, R8, -R4 ;  /* 0x8000000408147221 */ /* 0x000fc60000000000 */
[----:B------:R-:W-:Y:S01]  /*08e0*/  @!P0 FMUL R10, R10, 16777216 ;  /* 0x4b8000000a0a8820 */ /* 0x000fe20000400000 */
[----:B------:R-:W1:Y:S01]  /*08f0*/  MUFU.RCP R22, R22 ;  /* 0x0000001600167308 */ /* 0x000e620000001000 */
[----:B------:R-:W-:Y:S01]  /*0900*/  @!P4 FMUL R9, R9, 16777216 ;  /* 0x4b8000000909c820 */ /* 0x000fe20000400000 */
[----:B------:R-:W-:-:S06]  /*0910*/  FSEL R23, R0, 1, P5 ;  /* 0x3f80000000177808 */ /* 0x000fcc0002800000 */
[----:B------:R-:W2:Y:S01]  /*0920*/  MUFU.RCP R4, R10 ;  /* 0x0000000a00047308 */ /* 0x000ea20000001000 */
[----:B0-----:R-:W-:Y:S01]  /*0930*/  FMUL R21, R24, R9 ;  /* 0x0000000918157220 */ /* 0x001fe20000400000 */
[----:B------:R-:W-:-:S06]  /*0940*/  FSEL R9, R0, 1, P2 ;  /* 0x3f80000000097808 */ /* 0x000fcc0001000000 */
[----:B------:R-:W0:Y:S01]  /*0950*/  MUFU.RCP R11, R11 ;  /* 0x0000000b000b7308 */ /* 0x000e220000001000 */
[----:B------:R-:W-:Y:S01]  /*0960*/  FSEL R8, R0, 1, P1 ;  /* 0x3f80000000087808 */ /* 0x000fe20000800000 */
[----:B------:R-:W-:Y:S01]  /*0970*/  @!P3 FMUL R23, R23, 16777216 ;  /* 0x4b8000001717b820 */ /* 0x000fe20000400000 */
[----:B------:R-:W-:-:S03]  /*0980*/  @!P0 FMUL R9, R9, 16777216 ;  /* 0x4b80000009098820 */ /* 0x000fc60000400000 */
[----:B------:R-:W-:Y:S01]  /*0990*/  @!P6 FMUL R8, R8, 16777216 ;  /* 0x4b8000000808e820 */ /* 0x000fe20000400000 */
[----:B-1----:R-:W-:Y:S01]  /*09a0*/  FMUL R22, R22, R23 ;  /* 0x0000001716167220 */ /* 0x002fe20000400000 */
[----:B--2---:R-:W-:Y:S01]  /*09b0*/  FMUL R4, R4, R9 ;  /* 0x0000000904047220 */ /* 0x004fe20000400000 */
[C---:B------:R-:W-:Y:S02]  /*09c0*/  IMAD.IADD R9, R38.reuse, 0x1, R37 ;  /* 0x0000000126097824 */ /* 0x040fe400078e0225 */
[----:B------:R-:W-:-:S04]  /*09d0*/  IMAD.WIDE R32, R38, 0x4, R58 ;  /* 0x0000000426207825 */ /* 0x000fc800078e023a */
[----:B0-----:R-:W-:Y:S01]  /*09e0*/  FMUL R23, R11, R8 ;  /* 0x000000080b177220 */ /* 0x001fe20000400000 */
[----:B------:R-:W-:Y:S01]  /*09f0*/  FMUL R22, R22, R7 ;  /* 0x0000000716167220 */ /* 0x000fe20000400000 */
[----:B------:R-:W-:Y:S01]  /*0a00*/  IMAD.WIDE R8, R9, 0x4, R60 ;  /* 0x0000000409087825 */ /* 0x000fe200078e023c */
[----:B------:R-:W2:Y:S03]  /*0a10*/  LDG.E.EL.128 R32, desc[UR6][R32.64] ;  /* 0x0000000620207981 */ /* 0x000ea6000c2e1d00 */
[----:B------:R-:W-:Y:S01]  /*0a20*/  FMUL R23, R23, R6 ;  /* 0x0000000617177220 */ /* 0x000fe20000400000 */
[----:B------:R-:W-:Y:S01]  /*0a30*/  IMAD.WIDE R6, R38, 0x4, R56 ;  /* 0x0000000426067825 */ /* 0x000fe200078e0238 */
[----:B------:R-:W3:Y:S03]  /*0a40*/  LDG.E.EL.128 R8, desc[UR6][R8.64] ;  /* 0x0000000608087981 */ /* 0x000ee6000c2e1d00 */
[----:B------:R-:W-:Y:S01]  /*0a50*/  FMUL R21, R21, R20 ;  /* 0x0000001415157220 */ /* 0x000fe20000400000 */
[----:B-----5:R-:W-:Y:S01]  /*0a60*/  FFMA R48, R14, R23, R18 ;  /* 0x000000170e307223 */ /* 0x020fe20000000012 */
[----:B------:R-:W-:-:S02]  /*0a70*/  FMUL R14, R4, R5 ;  /* 0x00000005040e7220 */ /* 0x000fc40000400000 */
[----:B------:R-:W3:Y:S01]  /*0a80*/  LDG.E.EL.128 R4, desc[UR6][R6.64] ;  /* 0x0000000606047981 */ /* 0x000ee2000c2e1d00 */
[----:B------:R-:W-:Y:S01]  /*0a90*/  FFMA R50, R12, R21, R16 ;  /* 0x000000150c327223 */ /* 0x000fe20000000010 */
[----:B------:R-:W-:Y:S01]  /*0aa0*/  FFMA R49, R13, R14, R17 ;  /* 0x0000000e0d317223 */ /* 0x000fe20000000011 */
[----:B------:R-:W-:-:S04]  /*0ab0*/  IMAD.WIDE R12, R38, 0x4, R54 ;  /* 0x00000004260c7825 */ /* 0x000fc800078e0236 */
[----:B------:R-:W-:-:S04]  /*0ac0*/  IMAD.WIDE R16, R38, 0x4, R52 ;  /* 0x0000000426107825 */ /* 0x000fc800078e0234 */
[----:B------:R-:W-:Y:S02]  /*0ad0*/  FFMA R47, R15, R22, R19 ;  /* 0x000000160f2f7223 */ /* 0x000fe40000000013 */
[----:B------:R-:W4:Y:S04]  /*0ae0*/  LDG.E.EL.128 R12, desc[UR6][R12.64] ;  /* 0x000000060c0c7981 */ /* 0x000f28000c2e1d00 */
[----:B------:R-:W4:Y:S01]  /*0af0*/  LDG.E.EL.128 R16, desc[UR6][R16.64] ;  /* 0x0000000610107981 */ /* 0x000f22000c2e1d00 */
[----:B--2---:R-:W-:Y:S01]  /*0b00*/  FADD R35, R35, 9.9999997473787516356e-06 ;  /* 0x3727c5ac23237421 */ /* 0x004fe20000000000 */
[----:B------:R-:W-:Y:S01]  /*0b10*/  FADD R34, R34, 9.9999997473787516356e-06 ;  /* 0x3727c5ac22227421 */ /* 0x000fe20000000000 */
[----:B------:R-:W-:Y:S01]  /*0b20*/  FADD R33, R33, 9.9999997473787516356e-06 ;  /* 0x3727c5ac21217421 */ /* 0x000fe20000000000 */
[----:B------:R-:W-:-:S02]  /*0b30*/  IMAD.IADD R29, R36, 0x1, R37 ;  /* 0x00000001241d7824 */ /* 0x000fc400078e0225 */
[----:B------:R-:W-:-:S04]  /*0b40*/  IMAD.WIDE R24, R36, 0x4, R56 ;  /* 0x0000000424187825 */ /* 0x000fc800078e0238 */
[----:B------:R-:W-:-:S06]  /*0b50*/  IMAD.WIDE R28, R29, 0x4, R60 ;  /* 0x000000041d1c7825 */ /* 0x000fcc00078e023c */
[----:B------:R-:W2:Y:S01]  /*0b60*/  LDG.E.EL.128 R28, desc[UR6][R28.64] ;  /* 0x000000061c1c7981 */ /* 0x000ea2000c2e1d00 */
[----:B---3--:R-:W-:Y:S02]  /*0b70*/  FADD R7, R11, -R7 ;  /* 0x800000070b077221 */ /* 0x008fe40000000000 */
[----:B------:R-:W0:Y:S02]  /*0b80*/  MUFU.SQRT R11, R35 ;  /* 0x00000023000b7308 */ /* 0x000e240000002000 */
[C---:B0-----:R-:W-:Y:S02]  /*0b90*/  FSETP.GT.AND P0, PT, R11.reuse, 8.50705917302346158658e+37, PT ;  /* 0x7e8000000b00780b */ /* 0x041fe40003f04000 */
[----:B------:R-:W-:-:S11]  /*0ba0*/  FSETP.GEU.AND P1, PT, R11, 1.175494350822287508e-38, PT ;  /* 0x008000000b00780b */ /* 0x000fd60003f2e000 */
[----:B------:R-:W-:-:S04]  /*0bb0*/  @P0 FMUL R11, R11, 0.25 ;  /* 0x3e8000000b0b0820 */ /* 0x000fc80000400000 */
[----:B------:R-:W-:Y:S01]  /*0bc0*/  @!P1 FMUL R11, R11, 16777216 ;  /* 0x4b8000000b0b9820 */ /* 0x000fe20000400000 */
[----:B------:R-:W-:-:S05]  /*0bd0*/  FADD R6, R10, -R6 ;  /* 0x800000060a067221 */ /* 0x000fca0000000000 */
[----:B------:R-:W0:Y:S01]  /*0be0*/  MUFU.RCP R11, R11 ;  /* 0x0000000b000b7308 */ /* 0x000e220000001000 */
[----:B------:R-:W-:-:S05]  /*0bf0*/  FSEL R10, R0, 1, P0 ;  /* 0x3f800000000a7808 */ /* 0x000fca0000000000 */
[----:B------:R-:W-:-:S04]  /*0c00*/  @!P1 FMUL R10, R10, 16777216 ;  /* 0x4b8000000a0a9820 */ /* 0x000fc80000400000 */
[----:B0-----:R-:W-:-:S04]  /*0c10*/  FMUL R20, R11, R10 ;  /* 0x0000000a0b147220 */ /* 0x001fc80000400000 */
[----:B------:R-:W-:-:S04]  /*0c20*/  FMUL R20, R20, R7 ;  /* 0x0000000714147220 */ /* 0x000fc80000400000 */
[----:B----4-:R-:W-:Y:S01]  /*0c30*/  FFMA R15, R15, R20, R19 ;  /* 0x000000140f0f7223 */ /* 0x010fe20000000013 */
[----:B------:R-:W-:Y:S01]  /*0c40*/  IMAD.WIDE R20, R36, 0x4, R58 ;  /* 0x0000000424147825 */ /* 0x000fe200078e023a */
[----:B------:R-:W0:Y:S05]  /*0c50*/  MUFU.SQRT R10, R34 ;  /* 0x00000022000a7308 */ /* 0x000e2a0000002000 */
[----:B------:R-:W3:Y:S03]  /*0c60*/  LDG.E.EL.128 R20, desc[UR6][R20.64] ;  /* 0x0000000614147981 */ /* 0x000ee6000c2e1d00 */
[----:B------:R-:W1:Y:S01]  /*0c70*/  MUFU.SQRT R7, R33 ;  /* 0x0000002100077308 */ /* 0x000e620000002000 */
[----:B0-----:R-:W-:-:S02]  /*0c80*/  FSETP.GT.AND P1, PT, R10, 8.50705917302346158658e+37, PT ;  /* 0x7e8000000a00780b */ /* 0x001fc40003f24000 */
[----:B------:R-:W-:Y:S02]  /*0c90*/  FSETP.GEU.AND P3, PT, R10, 1.175494350822287508e-38, PT ;  /* 0x008000000a00780b */ /* 0x000fe40003f6e000 */
[C---:B-1----:R-:W-:Y:S02]  /*0ca0*/  FSETP.GT.AND P0, PT, R7.reuse, 8.50705917302346158658e+37, PT ;  /* 0x7e8000000700780b */ /* 0x042fe40003f04000 */
[----:B------:R-:W-:-:S07]  /*0cb0*/  FSETP.GEU.AND P2, PT, R7, 1.175494350822287508e-38, PT ;  /* 0x008000000700780b */ /* 0x000fce0003f4e000 */
[----:B------:R-:W-:-:S04]  /*0cc0*/  @P1 FMUL R10, R10, 0.25 ;  /* 0x3e8000000a0a1820 */ /* 0x000fc80000400000 */
[----:B------:R-:W-:Y:S01]  /*0cd0*/  @!P3 FMUL R10, R10, 16777216 ;  /* 0x4b8000000a0ab820 */ /* 0x000fe20000400000 */
[----:B------:R-:W-:-:S04]  /*0ce0*/  @P0 FMUL R7, R7, 0.25 ;  /* 0x3e80000007070820 */ /* 0x000fc80000400000 */
[----:B------:R-:W-:Y:S01]  /*0cf0*/  @!P2 FMUL R7, R7, 16777216 ;  /* 0x4b8000000707a820 */ /* 0x000fe20000400000 */
[----:B------:R-:W0:Y:S01]  /*0d00*/  MUFU.RCP R10, R10 ;  /* 0x0000000a000a7308 */ /* 0x000e220000001000 */
[----:B------:R-:W-:Y:S01]  /*0d10*/  FADD R5, R9, -R5 ;  /* 0x8000000509057221 */ /* 0x000fe20000000000 */
[----:B------:R-:W-:-:S06]  /*0d20*/  FSEL R9, R0, 1, P1 ;  /* 0x3f80000000097808 */ /* 0x000fcc0000800000 */
[----:B------:R-:W1:Y:S01]  /*0d30*/  MUFU.RCP R7, R7 ;  /* 0x0000000700077308 */ /* 0x000e620000001000 */
[----:B------:R-:W-:Y:S01]  /*0d40*/  FSEL R26, R0, 1, P0 ;  /* 0x3f800000001a7808 */ /* 0x000fe20000000000 */
[----:B------:R-:W-:-:S04]  /*0d50*/  @!P3 FMUL R9, R9, 16777216 ;  /* 0x4b8000000909b820 */ /* 0x000fc80000400000 */
[----:B------:R-:W-:Y:S01]  /*0d60*/  @!P2 FMUL R26, R26, 16777216 ;  /* 0x4b8000001a1aa820 */ /* 0x000fe20000400000 */
[----:B0-----:R-:W-:-:S03]  /*0d70*/  FMUL R9, R10, R9 ;  /* 0x000000090a097220 */ /* 0x001fc60000400000 */
[----:B-1----:R-:W-:Y:S02]  /*0d80*/  FMUL R10, R7, R26 ;  /* 0x0000001a070a7220 */ /* 0x002fe40000400000 */
[----:B------:R-:W2:Y:S01]  /*0d90*/  LDG.E.EL.128 R24, desc[UR6][R24.64] ;  /* 0x0000000618187981 */ /* 0x000ea2000c2e1d00 */
[----:B------:R-:W-:-:S04]  /*0da0*/  IMAD.WIDE R34, R36, 0x4, R54 ;  /* 0x0000000424227825 */ /* 0x000fc800078e0236 */
[----:B------:R-:W-:-:S04]  /*0db0*/  IMAD.WIDE R36, R36, 0x4, R52 ;  /* 0x0000000424247825 */ /* 0x000fc800078e0234 */
[----:B------:R-:W-:Y:S01]  /*0dc0*/  FMUL R10, R10, R5 ;  /* 0x000000050a0a7220 */ /* 0x000fe20000400000 */
[----:B------:R-:W-:Y:S02]  /*0dd0*/  FADD R5, R32, 9.9999997473787516356e-06 ;  /* 0x3727c5ac20057421 */ /* 0x000fe40000000000 */
[----:B------:R-:W4:Y:S04]  /*0de0*/  LDG.E.EL.128 R32, desc[UR6][R34.64] ;  /* 0x0000000622207981 */ /* 0x000f28000c2e1d00 */
[----:B------:R-:W4:Y:S01]  /*0df0*/  LDG.E.EL.128 R36, desc[UR6][R36.64] ;  /* 0x0000000624247981 */ /* 0x000f22000c2e1d00 */
[----:B------:R-:W-:Y:S02]  /*0e00*/  FMUL R9, R9, R6 ;  /* 0x0000000609097220 */ /* 0x000fe40000400000 */
[----:B------:R-:W0:Y:S01]  /*0e10*/  MUFU.SQRT R6, R5 ;  /* 0x0000000500067308 */ /* 0x000e220000002000 */
[----:B------:R-:W1:Y:S01]  /*0e20*/  S2UR UR5, SR_CgaCtaId ;  /* 0x00000000000579c3 */ /* 0x000e620000008800 */
[----:B0-----:R-:W-:-:S02]  /*0e30*/  FSETP.GT.AND P0, PT, R6, 8.50705917302346158658e+37, PT ;  /* 0x7e8000000600780b */ /* 0x001fc40003f04000 */
[----:B------:R-:W-:-:S11]  /*0e40*/  FSETP.GEU.AND P1, PT, R6, 1.175494350822287508e-38, PT ;  /* 0x008000000600780b */ /* 0x000fd60003f2e000 */
[----:B------:R-:W-:-:S04]  /*0e50*/  @P0 FMUL R6, R6, 0.25 ;  /* 0x3e80000006060820 */ /* 0x000fc80000400000 */
[----:B------:R-:W-:-:S04]  /*0e60*/  @!P1 FMUL R6, R6, 16777216 ;  /* 0x4b80000006069820 */ /* 0x000fc80000400000 */
[----:B------:R-:W0:Y:S01]  /*0e70*/  MUFU.RCP R11, R6 ;  /* 0x00000006000b7308 */ /* 0x000e220000001000 */
[----:B------:R-:W-:Y:S02]  /*0e80*/  IMAD.SHL.U32 R7, R3, 0x400, RZ ;  /* 0x0000040003077824 */ /* 0x000fe400078e00ff */
[----:B------:R-:W-:Y:S01]  /*0e90*/  FADD R8, R8, -R4 ;  /* 0x8000000408087221 */ /* 0x000fe20000000000 */
[----:B------:R-:W-:Y:S01]  /*0ea0*/  UMOV UR4, 0x400 ;  /* 0x0000040000047882 */ /* 0x000fe20000000000 */
[----:B------:R-:W-:Y:S01]  /*0eb0*/  FSEL R4, R0, 1, P0 ;  /* 0x3f80000000047808 */ /* 0x000fe20000000000 */
[----:B-1----:R-:W-:Y:S01]  /*0ec0*/  UPRMT UR4, UR5, 0x654, UR4 ;  /* 0x0000065405047896 */ /* 0x002fe20008000004 */
[----:B------:R-:W-:Y:S01]  /*0ed0*/  LOP3.LUT R7, R7, 0xc00, RZ, 0xc0, !PT ;  /* 0x00000c0007077812 */ /* 0x000fe200078ec0ff */
[----:B------:R-:W-:Y:S02]  /*0ee0*/  FFMA R14, R14, R9, R18 ;  /* 0x000000090e0e7223 */ /* 0x000fe40000000012 */
[----:B------:R-:W-:Y:S01]  /*0ef0*/  @!P1 FMUL R4, R4, 16777216 ;  /* 0x4b80000004049820 */ /* 0x000fe20000400000 */
[----:B------:R-:W-:-:S02]  /*0f00*/  LOP3.LUT R40, R7, R40, RZ, 0xfc, !PT ;  /* 0x0000002807287212 */ /* 0x000fc400078efcff */
[----:B------:R-:W-:Y:S02]  /*0f10*/  LEA.HI R9, R7, UR4, RZ, 0x1c ;  /* 0x0000000407097c11 */ /* 0x000fe4000f8fe0ff */
[----:B------:R-:W-:Y:S01]  /*0f20*/  FSETP.GEU.AND P0, PT, R46, RZ, PT ;  /* 0x000000ff2e00720b */ /* 0x000fe20003f0e000 */
[----:B0-----:R-:W-:Y:S02]  /*0f30*/  FMUL R11, R11, R4 ;  /* 0x000000040b0b7220 */ /* 0x001fe40000400000 */
[----:B------:R-:W-:Y:S01]  /*0f40*/  IMAD R9, R40, 0x4, R9 ;  /* 0x0000000428097824 */ /* 0x000fe200078e0209 */
[----:B------:R-:W-:Y:S01]  /*0f50*/  FSEL R46, R46, RZ, P0 ;  /* 0x000000ff2e2e7208 */ /* 0x000fe20000000000 */
[----:B------:R-:W-:Y:S01]  /*0f60*/  FMUL R11, R11, R8 ;  /* 0x000000080b0b7220 */ /* 0x000fe20000400000 */
[C---:B------:R-:W-:Y:S02]  /*0f70*/  LOP3.LUT R6, R7.reuse, 0x40, RZ, 0xfc, !PT ;  /* 0x0000004007067812 */ /* 0x040fe400078efcff */
[----:B------:R-:W-:Y:S01]  /*0f80*/  LOP3.LUT R8, R7, 0x80, RZ, 0xfc, !PT ;  /* 0x0000008007087812 */ /* 0x000fe200078efcff */
[----:B------:R0:W-:Y:S01]  /*0f90*/  STS [R9], R46 ;  /* 0x0000002e09007388 */ /* 0x0001e20000000800 */
[----:B------:R-:W-:Y:S01]  /*0fa0*/  FFMA R13, R13, R10, R17 ;  /* 0x0000000a0d0d7223 */ /* 0x000fe20000000011 */
[----:B------:R-:W-:-:S02]  /*0fb0*/  LEA.HI R17, R6, UR4, RZ, 0x1c ;  /* 0x0000000406117c11 */ /* 0x000fc4000f8fe0ff */
[----:B0-----:R-:W-:-:S05]  /*0fc0*/  LEA.HI R9, R8, UR4, RZ, 0x1c ;  /* 0x0000000408097c11 */ /* 0x001fca000f8fe0ff */
[C---:B------:R-:W-:Y:S01]  /*0fd0*/  IMAD R19, R40.reuse, 0x4, R9 ;  /* 0x0000000428137824 */ /* 0x040fe200078e0209 */
[----:B------:R-:W-:Y:S01]  /*0fe0*/  FSETP.GEU.AND P0, PT, R45, RZ, PT ;  /* 0x000000ff2d00720b */ /* 0x000fe20003f0e000 */
[----:B------:R-:W-:-:S03]  /*0ff0*/  IMAD R17, R40, 0x4, R17 ;  /* 0x0000000428117824 */ /* 0x000fc600078e0211 */
[----:B------:R-:W-:Y:S02]  /*1000*/  FSEL R10, R45, RZ, P0 ;  /* 0x000000ff2d0a7208 */ /* 0x000fe40000000000 */
[----:B------:R-:W-:Y:S02]  /*1010*/  FSETP.GEU.AND P0, PT, R44, RZ, PT ;  /* 0x000000ff2c00720b */ /* 0x000fe40003f0e000 */
[----:B------:R-:W-:Y:S01]  /*1020*/  FSETP.GTU.AND P4, PT, R10, RZ, PT ;  /* 0x000000ff0a00720b */ /* 0x000fe20003f8c000 */
[----:B------:R0:W-:Y:S01]  /*1030*/  STS [R17+0x100], R10 ;  /* 0x0001000a11007388 */ /* 0x0001e20000000800 */
[----:B------:R-:W-:Y:S02]  /*1040*/  FSEL R44, R44, RZ, P0 ;  /* 0x000000ff2c2c7208 */ /* 0x000fe40000000000 */
[----:B------:R-:W-:Y:S02]  /*1050*/  FSETP.GEU.AND P0, PT, R43, RZ, PT ;  /* 0x000000ff2b00720b */ /* 0x000fe40003f0e000 */
[----:B0-----:R-:W-:-:S04]  /*1060*/  LOP3.LUT R10, R7, 0xc0, RZ, 0xfc, !PT ;  /* 0x000000c0070a7812 */ /* 0x001fc800078efcff */
[----:B------:R-:W-:Y:S02]  /*1070*/  LEA.HI R17, R10, UR4, RZ, 0x1c ;  /* 0x000000040a117c11 */ /* 0x000fe4000f8fe0ff */
[----:B------:R-:W-:Y:S02]  /*1080*/  LOP3.LUT R10, R7, 0x100, RZ, 0xfc, !PT ;  /* 0x00000100070a7812 */ /* 0x000fe400078efcff */
[----:B------:R-:W-:Y:S01]  /*1090*/  FSEL R43, R43, RZ, P0 ;  /* 0x000000ff2b2b7208 */ /* 0x000fe20000000000 */
[----:B------:R-:W-:Y:S01]  /*10a0*/  IMAD R18, R40, 0x4, R17 ;  /* 0x0000000428127824 */ /* 0x000fe200078e0211 */
[----:B------:R-:W-:Y:S01]  /*10b0*/  LEA.HI R17, R10, UR4, RZ, 0x1c ;  /* 0x000000040a117c11 */ /* 0x000fe2000f8fe0ff */
[----:B------:R-:W-:Y:S01]  /*10c0*/  FFMA R16, R12, R11, R16 ;  /* 0x0000000b0c107223 */ /* 0x000fe20000000010 */
[----:B------:R-:W-:Y:S04]  /*10d0*/  STS [R19+0x200], R44 ;  /* 0x0002002c13007388 */ /* 0x000fe80000000800 */
[----:B------:R0:W-:Y:S01]  /*10e0*/  STS [R18+0x300], R43 ;  /* 0x0003002b12007388 */ /* 0x0001e20000000800 */
[----:B------:R-:W-:-:S02]  /*10f0*/  FSETP.GTU.AND P6, PT, R44, RZ, PT ;  /* 0x000000ff2c00720b */ /* 0x000fc40003fcc000 */
[----:B0-----:R-:W-:Y:S01]  /*1100*/  LOP3.LUT R18, R7, 0x140, RZ, 0xfc, !PT ;  /* 0x0000014007127812 */ /* 0x001fe200078efcff */
[----:B------:R-:W-:Y:S01]  /*1110*/  IMAD R19, R40, 0x4, R17 ;  /* 0x0000000428137824 */ /* 0x000fe200078e0211 */
[----:B------:R-:W-:Y:S02]  /*1120*/  SHF.R.U32.HI R5, RZ, 0x4, R3 ;  /* 0x00000004ff057819 */ /* 0x000fe40000011603 */
[----:B------:R-:W-:Y:S01]  /*1130*/  FSETP.GTU.AND P3, PT, R46, RZ, PT ;  /* 0x000000ff2e00720b */ /* 0x000fe20003f6c000 */
[----:B------:R-:W-:Y:S01]  /*1140*/  IMAD.SHL.U32 R4, R3, 0x4, RZ ;  /* 0x0000000403047824 */ /* 0x000fe200078e00ff */
[----:B------:R-:W-:Y:S02]  /*1150*/  SGXT.U32 R5, R5, 0x4 ;  /* 0x000000040505781a */ /* 0x000fe40000000000 */
[----:B------:R-:W-:Y:S02]  /*1160*/  SEL R17, RZ, 0x1, P3 ;  /* 0x00000001ff117807 */ /* 0x000fe40001800000 */
[----:B------:R-:W-:-:S02]  /*1170*/  FSETP.GTU.AND P3, PT, R43, RZ, PT ;  /* 0x000000ff2b00720b */ /* 0x000fc40003f6c000 */
[----:B------:R-:W-:Y:S02]  /*1180*/  LOP3.LUT R42, R42, R5, RZ, 0xfc, !PT ;  /* 0x000000052a2a7212 */ /* 0x000fe400078efcff */
[----:B------:R-:W-:-:S05]  /*1190*/  LOP3.LUT R5, R41, 0x3c, R4, 0xf8, !PT ;  /* 0x0000003c29057812 */ /* 0x000fca00078ef804 */
[----:B------:R-:W-:Y:S01]  /*11a0*/  IMAD R5, R42, 0x1000, R5 ;  /* 0x000010002a057824 */ /* 0x000fe200078e0205 */
[C---:B------:R-:W-:Y:S02]  /*11b0*/  LOP3.LUT R42, R7.reuse, 0x280, RZ, 0xfc, !PT ;  /* 0x00000280072a7812 */ /* 0x040fe400078efcff */
[----:B------:R-:W-:Y:S01]  /*11c0*/  LOP3.LUT R45, R7, 0x2c0, RZ, 0xfc, !PT ;  /* 0x000002c0072d7812 */ /* 0x000fe200078efcff */
[----:B---3--:R-:W-:Y:S01]  /*11d0*/  FADD R20, R20, 9.9999997473787516356e-06 ;  /* 0x3727c5ac14147421 */ /* 0x008fe20000000000 */
[----:B------:R-:W-:Y:S01]  /*11e0*/  FADD R21, R21, 9.9999997473787516356e-06 ;  /* 0x3727c5ac15157421 */ /* 0x000fe20000000000 */
[----:B------:R-:W-:Y:S02]  /*11f0*/  FADD R22, R22, 9.9999997473787516356e-06 ;  /* 0x3727c5ac16167421 */ /* 0x000fe40000000000 */
[----:B------:R-:W0:Y:S08]  /*1200*/  MUFU.SQRT R6, R20 ;  /* 0x0000001400067308 */ /* 0x000e300000002000 */
[----:B------:R-:W1:Y:S08]  /*1210*/  MUFU.SQRT R8, R21 ;  /* 0x0000001500087308 */ /* 0x000e700000002000 */
[----:B------:R-:W3:Y:S01]  /*1220*/  MUFU.SQRT R9, R22 ;  /* 0x0000001600097308 */ /* 0x000ee20000002000 */
[----:B0-----:R-:W-:-:S02]  /*1230*/  FSETP.GT.AND P1, PT, R6, 8.50705917302346158658e+37, PT ;  /* 0x7e8000000600780b */ /* 0x001fc40003f24000 */
[----:B-1----:R-:W-:Y:S02]  /*1240*/  FSETP.GT.AND P2, PT, R8, 8.50705917302346158658e+37, PT ;  /* 0x7e8000000800780b */ /* 0x002fe40003f44000 */
[----:B---3--:R-:W-:Y:S02]  /*1250*/  FSETP.GT.AND P5, PT, R9, 8.50705917302346158658e+37, PT ;  /* 0x7e8000000900780b */ /* 0x008fe40003fa4000 */
[----:B------:R-:W-:-:S07]  /*1260*/  FSETP.GEU.AND P0, PT, R6, 1.175494350822287508e-38, PT ;  /* 0x008000000600780b */ /* 0x000fce0003f0e000 */
[----:B------:R-:W-:Y:S01]  /*1270*/  @P1 FMUL R6, R6, 0.25 ;  /* 0x3e80000006061820 */ /* 0x000fe20000400000 */
[----:B------:R-:W-:Y:S02]  /*1280*/  FSEL R10, R0, 1, P1 ;  /* 0x3f800000000a7808 */ /* 0x000fe40000800000 */
[C---:B------:R-:W-:Y:S01]  /*1290*/  FSETP.GEU.AND P1, PT, R8.reuse, 1.175494350822287508e-38, PT ;  /* 0x008000000800780b */ /* 0x040fe20003f2e000 */
[----:B------:R-:W-:Y:S01]  /*12a0*/  @P2 FMUL R8, R8, 0.25 ;  /* 0x3e80000008082820 */ /* 0x000fe20000400000 */
[C---:B------:R-:W-:Y:S02]  /*12b0*/  FSEL R12, R0.reuse, 1, P2 ;  /* 0x3f800000000c7808 */ /* 0x040fe40001000000 */
[C---:B------:R-:W-:Y:S02]  /*12c0*/  FSETP.GEU.AND P2, PT, R9.reuse, 1.175494350822287508e-38, PT ;  /* 0x008000000900780b */ /* 0x040fe40003f4e000 */
[----:B------:R-:W-:Y:S01]  /*12d0*/  FSEL R11, R0, 1, P5 ;  /* 0x3f800000000b7808 */ /* 0x000fe20002800000 */
[----:B------:R-:W-:Y:S01]  /*12e0*/  @P5 FMUL R9, R9, 0.25 ;  /* 0x3e80000009095820 */ /* 0x000fe20000400000 */
[----:B------:R-:W-:-:S02]  /*12f0*/  FSETP.GEU.AND P5, PT, R50, RZ, PT ;  /* 0x000000ff3200720b */ /* 0x000fc40003fae000 */
[----:B------:R-:W-:Y:S02]  /*1300*/  LEA.HI R21, R18, UR4, RZ, 0x1c ;  /* 0x0000000412157c11 */ /* 0x000fe4000f8fe0ff */
[----:B------:R-:W-:Y:S02]  /*1310*/  FSEL R50, R50, RZ, P5 ;  /* 0x000000ff32327208 */ /* 0x000fe40002800000 */
[C---:B------:R-:W-:Y:S02]  /*1320*/  FSETP.GEU.AND P5, PT, R49.reuse, RZ, PT ;  /* 0x000000ff3100720b */ /* 0x040fe40003fae000 */
[----:B------:R-:W-:Y:S02]  /*1330*/  LEA R22, R40, R21, 0x2 ;  /* 0x0000001528167211 */ /* 0x000fe400078e10ff */
[----:B------:R-:W-:Y:S02]  /*1340*/  SEL R21, RZ, 0x1, P6 ;  /* 0x00000001ff157807 */ /* 0x000fe40003000000 */
[----:B------:R-:W-:-:S02]  /*1350*/  FSEL R49, R49, RZ, P5 ;  /* 0x000000ff31317208 */ /* 0x000fc40002800000 */
[C---:B------:R-:W-:Y:S01]  /*1360*/  FSETP.GEU.AND P6, PT, R48.reuse, RZ, PT ;  /* 0x000000ff3000720b */ /* 0x040fe20003fce000 */
[----:B------:R-:W-:Y:S01]  /*1370*/  STS [R19+0x400], R50 ;  /* 0x0004003213007388 */ /* 0x000fe20000000800 */
[----:B------:R-:W-:Y:S02]  /*1380*/  LOP3.LUT R20, R7, 0x180, RZ, 0xfc, !PT ;  /* 0x0000018007147812 */ /* 0x000fe400078efcff */
[----:B------:R-:W-:Y:S01]  /*1390*/  FSEL R48, R48, RZ, P6 ;  /* 0x000000ff30307208 */ /* 0x000fe20003000000 */
[----:B------:R0:W-:Y:S01]  /*13a0*/  STS [R22+0x500], R49 ;  /* 0x0005003116007388 */ /* 0x0001e20000000800 */
[----:B------:R-:W-:Y:S01]  /*13b0*/  FSETP.GEU.AND P6, PT, R16, RZ, PT ;  /* 0x000000ff1000720b */ /* 0x000fe20003fce000 */
[----:B--2---:R-:W-:Y:S01]  /*13c0*/  FADD R27, R31, -R27 ;  /* 0x8000001b1f1b7221 */ /* 0x004fe20000000000 */
[----:B------:R-:W-:Y:S01]  /*13d0*/  FADD R26, R30, -R26 ;  /* 0x8000001a1e1a7221 */ /* 0x000fe20000000000 */
[----:B------:R-:W-:Y:S02]  /*13e0*/  LEA.HI R31, R20, UR4, RZ, 0x1c ;  /* 0x00000004141f7c11 */ /* 0x000fe4000f8fe0ff */
[----:B------:R-:W-:-:S02]  /*13f0*/  FSEL R16, R16, RZ, P6 ;  /* 0x000000ff10107208 */ /* 0x000fc40003000000 */
[C---:B0-----:R-:W-:Y:S02]  /*1400*/  LOP3.LUT R22, R7.reuse, 0x1c0, RZ, 0xfc, !PT ;  /* 0x000001c007167812 */ /* 0x041fe400078efcff */
[----:B------:R-:W-:Y:S02]  /*1410*/  SEL R20, RZ, 0x1, P3 ;  /* 0x00000001ff147807 */ /* 0x000fe40001800000 */
[----:B------:R-:W-:Y:S02]  /*1420*/  LOP3.LUT R30, R7, 0x200, RZ, 0xfc, !PT ;  /* 0x00000200071e7812 */ /* 0x000fe400078efcff */
[----:B------:R-:W-:Y:S02]  /*1430*/  FSETP.GEU.AND P6, PT, R13, RZ, PT ;  /* 0x000000ff0d00720b */ /* 0x000fe40003fce000 */
[----:B------:R-:W-:Y:S02]  /*1440*/  LEA.HI R41, R22, UR4, RZ, 0x1c ;  /* 0x0000000416297c11 */ /* 0x000fe4000f8fe0ff */
[----:B------:R-:W-:Y:S01]  /*1450*/  FSETP.GEU.AND P3, PT, R47, RZ, PT ;  /* 0x000000ff2f00720b */ /* 0x000fe20003f6e000 */
[----:B------:R-:W-:Y:S01]  /*1460*/  IMAD R31, R40, 0x4, R31 ;  /* 0x00000004281f7824 */ /* 0x000fe200078e021f */
[----:B------:R-:W-:Y:S01]  /*1470*/  LEA.HI R43, R30, UR4, RZ, 0x1c ;  /* 0x000000041e2b7c11 */ /* 0x000fe2000f8fe0ff */
[----:B------:R-:W-:Y:S01]  /*1480*/  IMAD R30, R40, 0x4, R41 ;  /* 0x00000004281e7824 */ /* 0x000fe200078e0229 */
[----:B------:R-:W-:-:S02]  /*1490*/  FSEL R13, R13, RZ, P6 ;  /* 0x000000ff0d0d7208 */ /* 0x000fc40003000000 */
[----:B------:R-:W-:Y:S02]  /*14a0*/  FSEL R19, R47, RZ, P3 ;  /* 0x000000ff2f137208 */ /* 0x000fe40001800000 */
[C---:B------:R-:W-:Y:S02]  /*14b0*/  FSETP.GEU.AND P6, PT, R14.reuse, RZ, PT ;  /* 0x000000ff0e00720b */ /* 0x040fe40003fce000 */
[----:B------:R-:W-:Y:S01]  /*14c0*/  LOP3.LUT R22, R7, 0x3c0, RZ, 0xfc, !PT ;  /* 0x000003c007167812 */ /* 0x000fe200078efcff */
[----:B------:R0:W-:Y:S01]  /*14d0*/  STS [R31+0x600], R48 ;  /* 0x000600301f007388 */ /* 0x0001e20000000800 */
[----:B------:R-:W-:Y:S02]  /*14e0*/  FSEL R14, R14, RZ, P6 ;  /* 0x000000ff0e0e7208 */ /* 0x000fe40003000000 */
[----:B------:R-:W-:Y:S01]  /*14f0*/  FSETP.GTU.AND P6, PT, R19, RZ, PT ;  /* 0x000000ff1300720b */ /* 0x000fe20003fcc000 */
[----:B------:R1:W-:Y:S01]  /*1500*/  STS [R30+0x700], R19 ;  /* 0x000700131e007388 */ /* 0x0003e20000000800 */
[----:B------:R-:W-:Y:S01]  /*1510*/  FSETP.GTU.AND P5, PT, R49, RZ, PT ;  /* 0x000000ff3100720b */ /* 0x000fe20003fac000 */
[----:B------:R-:W-:Y:S01]  /*1520*/  IMAD R49, R40, 0x4, R43 ;  /* 0x0000000428317824 */ /* 0x000fe200078e022b */
[----:B------:R-:W-:-:S02]  /*1530*/  LOP3.LUT R47, R7, 0x240, RZ, 0xfc, !PT ;  /* 0x00000240072f7812 */ /* 0x000fc400078efcff */
[C---:B------:R-:W-:Y:S02]  /*1540*/  LOP3.LUT R41, R7.reuse, 0x300, RZ, 0xfc, !PT ;  /* 0x0000030007297812 */ /* 0x040fe400078efcff */
[C---:B0-----:R-:W-:Y:S02]  /*1550*/  LOP3.LUT R31, R7.reuse, 0x340, RZ, 0xfc, !PT ;  /* 0x00000340071f7812 */ /* 0x041fe400078efcff */
[----:B-1----:R-:W-:Y:S02]  /*1560*/  LEA.HI R19, R22, UR4, RZ, 0x1c ;  /* 0x0000000416137c11 */ /* 0x002fe4000f8fe0ff */
[----:B------:R-:W-:Y:S01]  /*1570*/  LOP3.LUT R43, R7, 0x380, RZ, 0xfc, !PT ;  /* 0x00000380072b7812 */ /* 0x000fe200078efcff */
[----:B------:R-:W-:Y:S01]  /*1580*/  FADD R23, R23, 9.9999997473787516356e-06 ;  /* 0x3727c5ac17177421 */ /* 0x000fe20000000000 */
[----:B------:R-:W-:Y:S01]  /*1590*/  LEA.HI R7, R42, UR4, RZ, 0x1c ;  /* 0x000000042a077c11 */ /* 0x000fe2000f8fe0ff */
[----:B------:R-:W-:Y:S01]  /*15a0*/  IMAD R42, R40, 0x4, R19 ;  /* 0x00000004282a7824 */ /* 0x000fe200078e0213 */
[----:B------:R-:W-:-:S02]  /*15b0*/  SHF.R.U32.HI R19, RZ, 0x2, R3 ;  /* 0x00000002ff137819 */ /* 0x000fc40000011603 */
[----:B------:R-:W-:Y:S01]  /*15c0*/  LOP3.LUT R3, R4, 0x3fc, RZ, 0xc0, !PT ;  /* 0x000003fc04037812 */ /* 0x000fe200078ec0ff */
[----:B------:R-:W0:Y:S01]  /*15d0*/  MUFU.SQRT R23, R23 ;  /* 0x0000001700177308 */ /* 0x000e220000002000 */
[----:B------:R-:W-:Y:S02]  /*15e0*/  LOP3.LUT R4, R19, 0x3c, RZ, 0xc0, !PT ;  /* 0x0000003c13047812 */ /* 0x000fe400078ec0ff */
[----:B------:R-:W-:Y:S02]  /*15f0*/  LOP3.LUT R19, R3, 0x400, RZ, 0xfc, !PT ;  /* 0x0000040003137812 */ /* 0x000fe400078efcff */
[----:B------:R-:W-:Y:S02]  /*1600*/  LEA.HI R47, R47, UR4, RZ, 0x1c ;  /* 0x000000042f2f7c11 */ /* 0x000fe4000f8fe0ff */
[----:B------:R-:W-:-:S03]  /*1610*/  SHF.R.U32.HI R19, RZ, 0x4, R19 ;  /* 0x00000004ff137819 */ /* 0x000fc60000011613 */
[----:B------:R-:W-:Y:S01]  /*1620*/  IMAD R44, R40, 0x4, R47 ;  /* 0x00000004282c7824 */ /* 0x000fe200078e022f */
[----:B------:R-:W-:Y:S01]  /*1630*/  LOP3.LUT R19, R19, 0x7c, RZ, 0xc0, !PT ;  /* 0x0000007c13137812 */ /* 0x000fe200078ec0ff */
[----:B------:R-:W-:Y:S01]  /*1640*/  STS [R49+0x800], R16 ;  /* 0x0008001031007388 */ /* 0x000fe20000000800 */
[----:B------:R-:W-:Y:S01]  /*1650*/  LEA.HI R45, R45, UR4, RZ, 0x1c ;  /* 0x000000042d2d7c11 */ /* 0x000fe2000f8fe0ff */
[----:B------:R-:W-:Y:S01]  /*1660*/  FADD R25, R29, -R25 ;  /* 0x800000191d197221 */ /* 0x000fe20000000000 */
[----:B------:R-:W-:Y:S01]  /*1670*/  LEA.HI R41, R41, UR4, RZ, 0x1c ;  /* 0x0000000429297c11 */ /* 0x000fe2000f8fe0ff */
[----:B------:R1:W-:Y:S01]  /*1680*/  STS [R44+0x900], R13 ;  /* 0x0009000d2c007388 */ /* 0x0003e20000000800 */
[----:B------:R-:W-:Y:S02]  /*1690*/  LEA.HI R31, R31, UR4, RZ, 0x1c ;  /* 0x000000041f1f7c11 */ /* 0x000fe4000f8fe0ff */
[----:B------:R-:W-:Y:S02]  /*16a0*/  LEA.HI R43, R43, UR4, RZ, 0x1c ;  /* 0x000000042b2b7c11 */ /* 0x000fe4000f8fe0ff */
[----:B------:R-:W-:-:S02]  /*16b0*/  FSETP.GTU.AND P3, PT, R48, RZ, PT ;  /* 0x000000ff3000720b */ /* 0x000fc40003f6c000 */
[----:B------:R-:W-:Y:S02]  /*16c0*/  SEL R29, RZ, 0x1, P6 ;  /* 0x00000001ff1d7807 */ /* 0x000fe40003000000 */
[----:B-1----:R-:W-:Y:S02]  /*16d0*/  IADD3 R44, R19, UR4, RZ ;  /* 0x00000004132c7c10 */ /* 0x002fe4000fffe0ff */
[----:B0-----:R-:W-:Y:S01]  /*16e0*/  FSETP.GT.AND P6, PT, R23, 8.50705917302346158658e+37, PT ;  /* 0x7e8000001700780b */ /* 0x001fe20003fc4000 */
[C---:B------:R-:W-:Y:S02]  /*16f0*/  IMAD R7, R40.reuse, 0x4, R7 ;  /* 0x0000000428077824 */ /* 0x040fe400078e0207 */
[C---:B------:R-:W-:Y:S02]  /*1700*/  IMAD R22, R40.reuse, 0x4, R45 ;  /* 0x0000000428167824 */ /* 0x040fe400078e022d */
[C---:B------:R-:W-:Y:S02]  /*1710*/  IMAD R41, R40.reuse, 0x4, R41 ;  /* 0x0000000428297824 */ /* 0x040fe400078e0229 */
[----:B------:R-:W-:-:S02]  /*1720*/  IMAD R31, R40, 0x4, R31 ;  /* 0x00000004281f7824 */ /* 0x000fc400078e021f */
[----:B------:R-:W-:Y:S01]  /*1730*/  IMAD R30, R40, 0x4, R43 ;  /* 0x00000004281e7824 */ /* 0x000fe200078e022b */
[C---:B------:R-:W-:Y:S01]  /*1740*/  LOP3.LUT R40, R3.reuse, 0x800, RZ, 0xfc, !PT ;  /* 0x0000080003287812 */ /* 0x040fe200078efcff */
[----:B------:R-:W-:Y:S01]  /*1750*/  IMAD R19, R3, 0x4, R44 ;  /* 0x0000000403137824 */ /* 0x000fe200078e022c */
[----:B------:R-:W-:Y:S02]  /*1760*/  SEL R44, RZ, 0x1, P3 ;  /* 0x00000001ff2c7807 */ /* 0x000fe40001800000 */
[----:B------:R-:W-:Y:S02]  /*1770*/  FSETP.GEU.AND P3, PT, R23, 1.175494350822287508e-38, PT ;  /* 0x008000001700780b */ /* 0x000fe40003f6e000 */
[----:B------:R-:W-:Y:S02]  /*1780*/  LOP3.LUT R43, R3, 0xc00, RZ, 0xfc, !PT ;  /* 0x00000c00032b7812 */ /* 0x000fe400078efcff */
[----:B------:R-:W-:Y:S02]  /*1790*/  SHF.R.U32.HI R40, RZ, 0x4, R40 ;  /* 0x00000004ff287819 */ /* 0x000fe40000011628 */
[----:B------:R-:W-:-:S02]  /*17a0*/  SHF.R.U32.HI R43, RZ, 0x4, R43 ;  /* 0x00000004ff2b7819 */ /* 0x000fc4000001162b */
[----:B------:R-:W-:Y:S01]  /*17b0*/  LOP3.LUT R40, R40, 0xbc, RZ, 0xc0, !PT ;  /* 0x000000bc28287812 */ /* 0x000fe200078ec0ff */
[----:B------:R-:W-:Y:S01]  /*17c0*/  @P6 FMUL R23, R23, 0.25 ;  /* 0x3e80000017176820 */ /* 0x000fe20000400000 */
[----:B------:R-:W-:Y:S01]  /*17d0*/  LOP3.LUT R43, R43, 0xfc, RZ, 0xc0, !PT ;  /* 0x000000fc2b2b7812 */ /* 0x000fe200078ec0ff */
[----:B------:R-:W-:Y:S02]  /*17e0*/  VIADD R4, R4, UR4 ;  /* 0x0000000404047c36 */ /* 0x000fe40008000000 */
[----:B------:R-:W-:Y:S01]  /*17f0*/  @!P0 FMUL R6, R6, 16777216 ;  /* 0x4b80000006068820 */ /* 0x000fe20000400000 */
[----:B------:R-:W-:Y:S02]  /*1800*/  VIADD R46, R40, UR4 ;  /* 0x00000004282e7c36 */ /* 0x000fe40008000000 */
[----:B------:R-:W-:Y:S01]  /*1810*/  @!P1 FMUL R8, R8, 16777216 ;  /* 0x4b80000008089820 */ /* 0x000fe20000400000 */
[----:B------:R-:W-:Y:S01]  /*1820*/  @!P3 FMUL R23, R23, 16777216 ;  /* 0x4b8000001717b820 */ /* 0x000fe20000400000 */
[----:B------:R-:W-:Y:S01]  /*1830*/  @!P2 FMUL R9, R9, 16777216 ;  /* 0x4b8000000909a820 */ /* 0x000fe20000400000 */
[----:B------:R-:W-:Y:S01]  /*1840*/  VIADD R48, R43, UR4 ;  /* 0x000000042b307c36 */ /* 0x000fe20008000000 */
[----:B------:R-:W-:Y:S01]  /*1850*/  MUFU.RCP R45, R8 ;  /* 0x00000008002d7308 */ /* 0x000fe20000001000 */
[C---:B------:R-:W-:Y:S01]  /*1860*/  IMAD R40, R3.reuse, 0x4, R4 ;  /* 0x0000000403287824 */ /* 0x040fe200078e0204 */
[----:B------:R-:W-:Y:S01]  /*1870*/  FSEL R0, R0, 1, P6 ;  /* 0x3f80000000007808 */ /* 0x000fe20003000000 */
[----:B------:R-:W-:-:S02]  /*1880*/  IMAD R4, R3, 0x4, R46 ;  /* 0x0000000403047824 */ /* 0x000fc400078e022e */
[----:B------:R-:W-:Y:S01]  /*1890*/  @!P0 FMUL R10, R10, 16777216 ;  /* 0x4b8000000a0a8820 */ /* 0x000fe20000400000 */
[----:B------:R-:W-:Y:S01]  /*18a0*/  @!P1 FMUL R12, R12, 16777216 ;  /* 0x4b8000000c0c9820 */ /* 0x000fe20000400000 */
[----:B------:R-:W-:Y:S01]  /*18b0*/  @!P2 FMUL R11, R11, 16777216 ;  /* 0x4b8000000b0ba820 */ /* 0x000fe20000400000 */
[----:B------:R-:W-:Y:S01]  /*18c0*/  FADD R24, R28, -R24 ;  /* 0x800000181c187221 */ /* 0x000fe20000000000 */
[----:B------:R-:W0:Y:S01]  /*18d0*/  MUFU.RCP R43, R6 ;  /* 0x00000006002b7308 */ /* 0x000e220000001000 */
[----:B------:R1:W-:Y:S01]  /*18e0*/  STS [R7+0xa00], R14 ;  /* 0x000a000e07007388 */ /* 0x0003e20000000800 */
[----:B------:R-:W-:Y:S01]  /*18f0*/  SEL R18, RZ, 0x1, P4 ;  /* 0x00000001ff127807 */ /* 0x000fe20002000000 */
[----:B------:R-:W-:-:S05]  /*1900*/  ULDC.64 UR4, c[0x0][0x240] ;  /* 0x0000900000047ab9 */ /* 0x000fca0000000a00 */
[----:B------:R-:W2:Y:S08]  /*1910*/  MUFU.RCP R46, R9 ;  /* 0x00000009002e7308 */ /* 0x000eb00000001000 */
[----:B------:R-:W3:Y:S01]  /*1920*/  MUFU.RCP R23, R23 ;  /* 0x0000001700177308 */ /* 0x000ee20000001000 */
[----:B------:R-:W-:Y:S01]  /*1930*/  @!P3 FMUL R0, R0, 16777216 ;  /* 0x4b8000000000b820 */ /* 0x000fe20000400000 */
[----:B0-----:R-:W-:Y:S01]  /*1940*/  FMUL R43, R43, R10 ;  /* 0x0000000a2b2b7220 */ /* 0x001fe20000400000 */
[----:B------:R-:W-:Y:S01]  /*1950*/  FMUL R12, R45, R12 ;  /* 0x0000000c2d0c7220 */ /* 0x000fe20000400000 */
[----:B--2---:R-:W-:-:S02]  /*1960*/  FMUL R11, R46, R11 ;  /* 0x0000000b2e0b7220 */ /* 0x004fc40000400000 */
[----:B------:R-:W-:Y:S01]  /*1970*/  FMUL R43, R43, R24 ;  /* 0x000000182b2b7220 */ /* 0x000fe20000400000 */
[----:B------:R-:W-:Y:S01]  /*1980*/  FMUL R12, R12, R25 ;  /* 0x000000190c0c7220 */ /* 0x000fe20000400000 */
[----:B------:R-:W-:Y:S01]  /*1990*/  FMUL R11, R11, R26 ;  /* 0x0000001a0b0b7220 */ /* 0x000fe20000400000 */
[----:B---3--:R-:W-:Y:S01]  /*19a0*/  FMUL R0, R23, R0 ;  /* 0x0000000017007220 */ /* 0x008fe20000400000 */
[----:B----4-:R-:W-:Y:S01]  /*19b0*/  FFMA R32, R32, R43, R36 ;  /* 0x0000002b20207223 */ /* 0x010fe20000000024 */
[----:B------:R-:W-:Y:S02]  /*19c0*/  FFMA R33, R33, R12, R37 ;  /* 0x0000000c21217223 */ /* 0x000fe40000000025 */
[----:B------:R-:W-:Y:S01]  /*19d0*/  FMUL R0, R0, R27 ;  /* 0x0000001b00007220 */ /* 0x000fe20000400000 */
[----:B------:R-:W-:Y:S01]  /*19e0*/  FFMA R11, R34, R11, R38 ;  /* 0x0000000b220b7223 */ /* 0x000fe20000000026 */
[----:B------:R-:W-:Y:S02]  /*19f0*/  FSETP.GEU.AND P0, PT, R15, RZ, PT ;  /* 0x000000ff0f00720b */ /* 0x000fe40003f0e000 */
[----:B------:R-:W-:Y:S01]  /*1a00*/  FFMA R0, R35, R0, R39 ;  /* 0x0000000023007223 */ /* 0x000fe20000000027 */
[----:B------:R-:W-:-:S02]  /*1a10*/  FSETP.GEU.AND P1, PT, R32, RZ, PT ;  /* 0x000000ff2000720b */ /* 0x000fc40003f2e000 */
[----:B------:R-:W-:Y:S02]  /*1a20*/  FSETP.GEU.AND P2, PT, R33, RZ, PT ;  /* 0x000000ff2100720b */ /* 0x000fe40003f4e000 */
[----:B------:R-:W-:Y:S02]  /*1a30*/  FSETP.GEU.AND P3, PT, R11, RZ, PT ;  /* 0x000000ff0b00720b */ /* 0x000fe40003f6e000 */
[----:B------:R-:W-:Y:S02]  /*1a40*/  FSETP.GEU.AND P6, PT, R0, RZ, PT ;  /* 0x000000ff0000720b */ /* 0x000fe40003fce000 */
[----:B------:R-:W-:Y:S02]  /*1a50*/  FSEL R15, R15, RZ, P0 ;  /* 0x000000ff0f0f7208 */ /* 0x000fe40000000000 */
[----:B------:R-:W-:Y:S02]  /*1a60*/  FSEL R12, R32, RZ, P1 ;  /* 0x000000ff200c7208 */ /* 0x000fe40000800000 */
[----:B------:R-:W-:-:S02]  /*1a70*/  FSEL R32, R33, RZ, P2 ;  /* 0x000000ff21207208 */ /* 0x000fc40001000000 */
[----:B------:R-:W-:Y:S01]  /*1a80*/  FSEL R35, R11, RZ, P3 ;  /* 0x000000ff0b237208 */ /* 0x000fe20001800000 */
[----:B------:R-:W-:Y:S01]  /*1a90*/  STS [R22+0xb00], R15 ;  /* 0x000b000f16007388 */ /* 0x000fe20000000800 */
[----:B------:R-:W-:-:S03]  /*1aa0*/  FSEL R33, R0, RZ, P6 ;  /* 0x000000ff00217208 */ /* 0x000fc60003000000 */
[----:B------:R-:W-:Y:S04]  /*1ab0*/  STS [R41+0xc00], R12 ;  /* 0x000c000c29007388 */ /* 0x000fe80000000800 */
[----:B------:R-:W-:Y:S04]  /*1ac0*/  STS [R31+0xd00], R32 ;  /* 0x000d00201f007388 */ /* 0x000fe80000000800 */
[----:B------:R-:W-:Y:S04]  /*1ad0*/  STS [R30+0xe00], R35 ;  /* 0x000e00231e007388 */ /* 0x000fe80000000800 */
[----:B------:R-:W-:Y:S01]  /*1ae0*/  STS [R42+0xf00], R33 ;  /* 0x000f00212a007388 */ /* 0x000fe20000000800 */
[----:B------:R-:W-:Y:S01]  /*1af0*/  BAR.SYNC.DEFER_BLOCKING 0x0 ;  /* 0x0000000000007b1d */ /* 0x000fe20000010000 */
[----:B------:R-:W-:Y:S01]  /*1b00*/  IMAD R3, R3, 0x4, R48 ;  /* 0x0000000403037824 */ /* 0x000fe200078e0230 */
[----:B-1----:R-:W-:-:S02]  /*1b10*/  PRMT R7, R21, 0x3340, R20 ;  /* 0x0000334015077816 */ /* 0x002fc40000000014 */
[----:B------:R-:W-:Y:S02]  /*1b20*/  PRMT R6, R17, 0x3340, R18 ;  /* 0x0000334011067816 */ /* 0x000fe40000000012 */
[----:B------:R-:W-:Y:S01]  /*1b30*/  PRMT R17, R44, 0x3340, R29 ;  /* 0x000033402c117816 */ /* 0x000fe2000000001d */
[----:B------:R-:W-:Y:S04]  /*1b40*/  LDS R8, [R40] ;  /* 0x0000000028087984 */ /* 0x000fe80000000800 */
[----:B------:R-:W-:Y:S04]  /*1b50*/  LDS R9, [R40+0x4] ;  /* 0x0000040028097984 */ /* 0x000fe80000000800 */
[----:B------:R-:W-:Y:S04]  /*1b60*/  LDS R10, [R40+0x8] ;  /* 0x00000800280a7984 */ /* 0x000fe80000000800 */
[----:B------:R-:W0:Y:S04]  /*1b70*/  LDS R11, [R40+0xc] ;  /* 0x00000c00280b7984 */ /* 0x000e280000000800 */
[----:B------:R-:W-:Y:S04]  /*1b80*/  LDS R24, [R19+0x1000] ;  /* 0x0010000013187984 */ /* 0x000fe80000000800 */
[----:B------:R-:W-:Y:S04]  /*1b90*/  LDS R25, [R19+0x1004] ;  /* 0x0010040013197984 */ /* 0x000fe80000000800 */
[----:B------:R-:W-:Y:S04]  /*1ba0*/  LDS R26, [R19+0x1008] ;  /* 0x00100800131a7984 */ /* 0x000fe80000000800 */
[----:B------:R1:W2:Y:S04]  /*1bb0*/  LDS R27, [R19+0x100c] ;  /* 0x00100c00131b7984 */ /* 0x0002a80000000800 */
[----:B------:R-:W-:Y:S04]  /*1bc0*/  LDS R20, [R4+0x2000] ;  /* 0x0020000004147984 */ /* 0x000fe80000000800 */
[----:B------:R-:W-:Y:S01]  /*1bd0*/  LDS R21, [R4+0x2004] ;  /* 0x0020040004157984 */ /* 0x000fe20000000800 */
[----:B-1----:R-:W1:Y:S03]  /*1be0*/  LDC.64 R18, c[0x0][0x238] ;  /* 0x00008e00ff127b82 */ /* 0x002e660000000a00 */
[----:B------:R-:W-:Y:S04]  /*1bf0*/  LDS R22, [R4+0x2008] ;  /* 0x0020080004167984 */ /* 0x000fe80000000800 */
[----:B------:R3:W4:Y:S04]  /*1c00*/  LDS R23, [R4+0x200c] ;  /* 0x00200c0004177984 */ /* 0x0007280000000800 */
[----:B------:R-:W-:Y:S04]  /*1c10*/  LDS R28, [R3+0x3000] ;  /* 0x00300000031c7984 */ /* 0x000fe80000000800 */
[----:B------:R-:W-:Y:S04]  /*1c20*/  LDS R29, [R3+0x3004] ;  /* 0x00300400031d7984 */ /* 0x000fe80000000800 */
[----:B------:R-:W-:Y:S04]  /*1c30*/  LDS R30, [R3+0x3008] ;  /* 0x00300800031e7984 */ /* 0x000fe80000000800 */
[----:B------:R5:W0:Y:S01]  /*1c40*/  LDS R31, [R3+0x300c] ;  /* 0x00300c00031f7984 */ /* 0x000a220000000800 */
[----:B------:R-:W-:-:S02]  /*1c50*/  FSETP.GTU.AND P4, PT, R50, RZ, PT ;  /* 0x000000ff3200720b */ /* 0x000fc40003f8c000 */
[----:B------:R-:W-:Y:S02]  /*1c60*/  FSETP.GTU.AND P6, PT, R15, RZ, PT ;  /* 0x000000ff0f00720b */ /* 0x000fe40003fcc000 */
[----:B------:R-:W-:Y:S02]  /*1c70*/  SEL R37, RZ, 0x1, P4 ;  /* 0x00000001ff257807 */ /* 0x000fe40002000000 */
[----:B------:R-:W-:Y:S02]  /*1c80*/  FSETP.GTU.AND P3, PT, R16, RZ, PT ;  /* 0x000000ff1000720b */ /* 0x000fe40003f6c000 */
[----:B------:R-:W-:Y:S02]  /*1c90*/  FSETP.GTU.AND P4, PT, R13, RZ, PT ;  /* 0x000000ff0d00720b */ /* 0x000fe40003f8c000 */
[----:B------:R-:W-:Y:S02]  /*1ca0*/  FSETP.GTU.AND P0, PT, R12, RZ, PT ;  /* 0x000000ff0c00720b */ /* 0x000fe40003f0c000 */
[----:B------:R-:W-:-:S02]  /*1cb0*/  FSETP.GTU.AND P1, PT, R32, RZ, PT ;  /* 0x000000ff2000720b */ /* 0x000fc40003f2c000 */
[----:B------:R-:W-:Y:S02]  /*1cc0*/  SEL R0, RZ, 0x1, P5 ;  /* 0x00000001ff007807 */ /* 0x000fe40002800000 */
[----:B---3--:R-:W-:Y:S02]  /*1cd0*/  SEL R4, RZ, 0x1, P6 ;  /* 0x00000001ff047807 */ /* 0x008fe40003000000 */
[----:B------:R-:W-:Y:S02]  /*1ce0*/  FSETP.GTU.AND P2, PT, R35, RZ, PT ;  /* 0x000000ff2300720b */ /* 0x000fe40003f4c000 */
[----:B------:R-:W-:Y:S02]  /*1cf0*/  FSETP.GTU.AND P6, PT, R33, RZ, PT ;  /* 0x000000ff2100720b */ /* 0x000fe40003fcc000 */
[----:B------:R-:W-:Y:S02]  /*1d00*/  FSETP.GTU.AND P5, PT, R14, RZ, PT ;  /* 0x000000ff0e00720b */ /* 0x000fe40003fac000 */
[----:B------:R-:W-:-:S02]  /*1d10*/  SEL R36, RZ, 0x1, P4 ;  /* 0x00000001ff247807 */ /* 0x000fc40002000000 */
[----:B------:R-:W-:Y:S02]  /*1d20*/  SEL R13, RZ, 0x1, P3 ;  /* 0x00000001ff0d7807 */ /* 0x000fe40001800000 */
[----:B------:R-:W-:Y:S02]  /*1d30*/  SEL R14, RZ, 0x1, P1 ;  /* 0x00000001ff0e7807 */ /* 0x000fe40000800000 */
[----:B------:R-:W-:Y:S02]  /*1d40*/  SEL R15, RZ, 0x1, P0 ;  /* 0x00000001ff0f7807 */ /* 0x000fe40000000000 */
[----:B------:R-:W-:Y:S02]  /*1d50*/  PRMT R0, R37, 0x3340, R0 ;  /* 0x0000334025007816 */ /* 0x000fe40000000000 */
[----:B------:R-:W-:Y:S02]  /*1d60*/  SEL R37, RZ, 0x1, P6 ;  /* 0x00000001ff257807 */ /* 0x000fe40003000000 */
[----:B------:R-:W-:-:S02]  /*1d70*/  SEL R12, RZ, 0x1, P2 ;  /* 0x00000001ff0c7807 */ /* 0x000fc40001000000 */
[----:B-----5:R-:W-:Y:S02]  /*1d80*/  SEL R3, RZ, 0x1, P5 ;  /* 0x00000001ff037807 */ /* 0x020fe40002800000 */
[----:B------:R-:W-:Y:S01]  /*1d90*/  PRMT R36, R13, 0x3340, R36 ;  /* 0x000033400d247816 */ /* 0x000fe20000000024 */
[----:B------:R-:W-:Y:S01]  /*1da0*/  VIADD R13, R5, 0x10000 ;  /* 0x00010000050d7836 */ /* 0x000fe20000000000 */
[----:B------:R-:W-:Y:S01]  /*1db0*/  PRMT R38, R15, 0x3340, R14 ;  /* 0x000033400f267816 */ /* 0x000fe2000000000e */
[C---:B------:R-:W-:Y:S01]  /*1dc0*/  VIADD R15, R5.reuse, 0x20000 ;  /* 0x00020000050f7836 */ /* 0x040fe20000000000 */
[----:B------:R-:W-:Y:S01]  /*1dd0*/  PRMT R37, R12, 0x3340, R37 ;  /* 0x000033400c257816 */ /* 0x000fe20000000025 */
[----:B------:R-:W-:Y:S01]  /*1de0*/  VIADD R33, R5, 0x30000 ;  /* 0x0003000005217836 */ /* 0x000fe20000000000 */
[----:B------:R-:W-:Y:S01]  /*1df0*/  PRMT R3, R3, 0x3340, R4 ;  /* 0x0000334003037816 */ /* 0x000fe20000000004 */
[----:B-1----:R-:W-:Y:S01]  /*1e00*/  IMAD.WIDE R34, R5, 0x4, R18 ;  /* 0x0000000405227825 */ /* 0x002fe200078e0212 */
[----:B------:R-:W-:-:S03]  /*1e10*/  IADD3 R12, P0, R2, UR4, RZ ;  /* 0x00000004020c7c10 */ /* 0x000fc6000ff1e0ff */
[----:B------:R-:W-:Y:S01]  /*1e20*/  IMAD.WIDE R4, R13, 0x4, R18 ;  /* 0x000000040d047825 */ /* 0x000fe200078e0212 */
[----:B------:R-:W-:-:S03]  /*1e30*/  LEA.HI.X.SX32 R13, R2, UR5, 0x1, P0 ;  /* 0x00000005020d7c11 */ /* 0x000fc600080f0eff */
[----:B------:R-:W-:Y:S01]  /*1e40*/  IMAD.WIDE R14, R15, 0x4, R18 ;  /* 0x000000040f0e7825 */ /* 0x000fe200078e0212 */
[----:B------:R-:W-:Y:S01]  /*1e50*/  PRMT R16, R6, 0x5410, R7 ;  /* 0x0000541006107816 */ /* 0x000fe20000000007 */
[----:B0-----:R-:W-:Y:S01]  /*1e60*/  STG.E.128 desc[UR6][R34.64], R8 ;  /* 0x0000000822007986 */ /* 0x001fe2000c101d06 */
[----:B------:R-:W-:Y:S01]  /*1e70*/  PRMT R17, R0, 0x5410, R17 ;  /* 0x0000541000117816 */ /* 0x000fe20000000011 */
[----:B------:R-:W-:Y:S01]  /*1e80*/  IMAD.WIDE R32, R33, 0x4, R18 ;  /* 0x0000000421207825 */ /* 0x000fe200078e0212 */
[----:B------:R-:W-:Y:S02]  /*1e90*/  PRMT R18, R36, 0x5410, R3 ;  /* 0x0000541024127816 */ /* 0x000fe40000000003 */
[----:B------:R-:W-:Y:S01]  /*1ea0*/  PRMT R19, R38, 0x5410, R37 ;  /* 0x0000541026137816 */ /* 0x000fe20000000025 */
[----:B--2---:R-:W-:Y:S04]  /*1eb0*/  STG.E.128 desc[UR6][R4.64], R24 ;  /* 0x0000001804007986 */ /* 0x004fe8000c101d06 */
[----:B----4-:R-:W-:Y:S04]  /*1ec0*/  STG.E.128 desc[UR6][R14.64], R20 ;  /* 0x000000140e007986 */ /* 0x010fe8000c101d06 */
[----:B------:R-:W-:Y:S04]  /*1ed0*/  STG.E.128 desc[UR6][R32.64], R28 ;  /* 0x0000001c20007986 */ /* 0x000fe8000c101d06 */
[----:B------:R-:W-:Y:S01]  /*1ee0*/  STG.E.128 desc[UR6][R12.64], R16 ;  /* 0x000000100c007986 */ /* 0x000fe2000c101d06 */
[----:B------:R-:W-:Y:S05]  /*1ef0*/  EXIT ;  /* 0x000000000000794d */ /* 0x000fea0003800000 */
.L_x_0:
[----:B------:R-:W-:-:S00]  /*1f00*/  BRA `(.L_x_0) ;  /* 0xfffffffc00fc7947 */ /* 0x000fc0000383ffff */
[----:B------:R-:W-:-:S00]  /*1f10*/  NOP ;  /* 0x0000000000007918 */ /* 0x000fc00000000000 */
        /* <DEDUP_REMOVED lines=14> */
.L_x_1:


//--------------------- .nv.global.init           --------------------------
	.section	.nv.global.init,"aw",@progbits
.nv.global.init:
	.type		_$_str,@object
	.size		_$_str,(_$_str_$_2 - _$_str)
_$_str:
        /*0000*/ 	.byte	0x5f, 0x5f, 0x43, 0x55, 0x44, 0x41, 0x5f, 0x46, 0x54, 0x5a, 0x00
	.type		_$_str_$_2,@object
	.size		_$_str_$_2,(.L_1 - _$_str_$_2)
_$_str_$_2:
        /*000b*/ 	.byte	0x5f, 0x5f, 0x43, 0x55, 0x44, 0x41, 0x5f, 0x50, 0x52, 0x45, 0x43, 0x5f, 0x53, 0x51, 0x52, 0x54
        /*001b*/ 	.byte	0x00
.L_1:


//--------------------- .nv.shared.triton_poi_fused__native_batch_norm_legit_no_training_relu_threshold_backward_7 --------------------------
	.section	.nv.shared.triton_poi_fused__native_batch_norm_legit_no_training_relu_threshold_backward_7,"aw",@nobits
	.sectionflags	@""
	.align	16
	.zero		1024


//--------------------- .nv.constant0.triton_poi_fused__native_batch_norm_legit_no_training_relu_threshold_backward_7 --------------------------
	.section	.nv.constant0.triton_poi_fused__native_batch_norm_legit_no_training_relu_threshold_backward_7,"a",@progbits
	.sectionflags	@""
	.align	4
.nv.constant0.triton_poi_fused__native_batch_norm_legit_no_training_relu_threshold_backward_7:
	.zero		592
